//
// Generated by NVIDIA NVVM Compiler
//
// Compiler Build ID: CL-36424714
// Cuda compilation tools, release 13.0, V13.0.88
// Based on NVVM 20.0.0
//

.version 9.0
.target sm_100
.address_size 64

	// .globl	_Z13computeHashesP8ParticlePiS1_i

.visible .entry _Z13computeHashesP8ParticlePiS1_i(
	.param .u64 .ptr .align 1 _Z13computeHashesP8ParticlePiS1_i_param_0,
	.param .u64 .ptr .align 1 _Z13computeHashesP8ParticlePiS1_i_param_1,
	.param .u64 .ptr .align 1 _Z13computeHashesP8ParticlePiS1_i_param_2,
	.param .u32 _Z13computeHashesP8ParticlePiS1_i_param_3
)
{
	.reg .pred 	%p<2>;
	.reg .b32 	%r<19>;
	.reg .b32 	%f<13>;
	.reg .b64 	%rd<12>;

	ld.param.u64 	%rd1, [_Z13computeHashesP8ParticlePiS1_i_param_0];
	ld.param.u64 	%rd2, [_Z13computeHashesP8ParticlePiS1_i_param_1];
	ld.param.u64 	%rd3, [_Z13computeHashesP8ParticlePiS1_i_param_2];
	ld.param.u32 	%r2, [_Z13computeHashesP8ParticlePiS1_i_param_3];
	mov.u32 	%r3, %ctaid.x;
	mov.u32 	%r4, %ntid.x;
	mov.u32 	%r5, %tid.x;
	mad.lo.s32 	%r1, %r3, %r4, %r5;
	setp.ge.s32 	%p1, %r1, %r2;
	@%p1 bra 	$L__BB0_2;
	cvta.to.global.u64 	%rd4, %rd1;
	cvta.to.global.u64 	%rd5, %rd2;
	cvta.to.global.u64 	%rd6, %rd3;
	mul.wide.s32 	%rd7, %r1, 32;
	add.s64 	%rd8, %rd4, %rd7;
	ld.global.f32 	%f1, [%rd8];
	ld.global.f32 	%f2, [%rd8+4];
	ld.global.f32 	%f3, [%rd8+8];
	add.f32 	%f4, %f1, 0f3F23D70A;
	div.rn.f32 	%f5, %f4, 0f3D23D70A;
	cvt.rmi.f32.f32 	%f6, %f5;
	cvt.rzi.s32.f32 	%r6, %f6;
	add.f32 	%f7, %f2, 0f3F23D70A;
	div.rn.f32 	%f8, %f7, 0f3D23D70A;
	cvt.rmi.f32.f32 	%f9, %f8;
	cvt.rzi.s32.f32 	%r7, %f9;
	add.f32 	%f10, %f3, 0f3F23D70A;
	div.rn.f32 	%f11, %f10, 0f3D23D70A;
	cvt.rmi.f32.f32 	%f12, %f11;
	cvt.rzi.s32.f32 	%r8, %f12;
	min.s32 	%r9, %r6, 31;
	max.s32 	%r10, %r9, 0;
	min.s32 	%r11, %r7, 31;
	max.s32 	%r12, %r11, 0;
	min.s32 	%r13, %r8, 31;
	max.s32 	%r14, %r13, 0;
	shl.b32 	%r15, %r12, 5;
	or.b32  	%r16, %r15, %r10;
	shl.b32 	%r17, %r14, 10;
	or.b32  	%r18, %r16, %r17;
	mul.wide.s32 	%rd9, %r1, 4;
	add.s64 	%rd10, %rd5, %rd9;
	st.global.u32 	[%rd10], %r18;
	add.s64 	%rd11, %rd6, %rd9;
	st.global.u32 	[%rd11], %r1;
$L__BB0_2:
	ret;

}
	// .globl	_Z14findCellBoundsPiS_S_i
.visible .entry _Z14findCellBoundsPiS_S_i(
	.param .u64 .ptr .align 1 _Z14findCellBoundsPiS_S_i_param_0,
	.param .u64 .ptr .align 1 _Z14findCellBoundsPiS_S_i_param_1,
	.param .u64 .ptr .align 1 _Z14findCellBoundsPiS_S_i_param_2,
	.param .u32 _Z14findCellBoundsPiS_S_i_param_3
)
{
	.reg .pred 	%p<6>;
	.reg .b32 	%r<11>;
	.reg .b64 	%rd<13>;

	ld.param.u64 	%rd2, [_Z14findCellBoundsPiS_S_i_param_0];
	ld.param.u64 	%rd3, [_Z14findCellBoundsPiS_S_i_param_1];
	ld.param.u64 	%rd4, [_Z14findCellBoundsPiS_S_i_param_2];
	ld.param.u32 	%r3, [_Z14findCellBoundsPiS_S_i_param_3];
	mov.u32 	%r4, %ctaid.x;
	mov.u32 	%r5, %ntid.x;
	mov.u32 	%r6, %tid.x;
	mad.lo.s32 	%r1, %r4, %r5, %r6;
	setp.ge.s32 	%p1, %r1, %r3;
	@%p1 bra 	$L__BB1_7;
	cvta.to.global.u64 	%rd5, %rd4;
	mul.wide.s32 	%rd6, %r1, 4;
	add.s64 	%rd1, %rd5, %rd6;
	ld.global.u32 	%r2, [%rd1];
	setp.eq.s32 	%p2, %r1, 0;
	@%p2 bra 	$L__BB1_3;
	ld.global.u32 	%r7, [%rd1+-4];
	setp.eq.s32 	%p3, %r2, %r7;
	@%p3 bra 	$L__BB1_4;
$L__BB1_3:
	cvta.to.global.u64 	%rd7, %rd2;
	mul.wide.s32 	%rd8, %r2, 4;
	add.s64 	%rd9, %rd7, %rd8;
	st.global.u32 	[%rd9], %r1;
$L__BB1_4:
	add.s32 	%r8, %r3, -1;
	setp.eq.s32 	%p4, %r1, %r8;
	@%p4 bra 	$L__BB1_6;
	ld.global.u32 	%r9, [%rd1+4];
	setp.eq.s32 	%p5, %r2, %r9;
	@%p5 bra 	$L__BB1_7;
$L__BB1_6:
	add.s32 	%r10, %r1, 1;
	cvta.to.global.u64 	%rd10, %rd3;
	mul.wide.s32 	%rd11, %r2, 4;
	add.s64 	%rd12, %rd10, %rd11;
	st.global.u32 	[%rd12], %r10;
$L__BB1_7:
	ret;

}
	// .globl	_Z22computeDensityPressureP8ParticlePiS1_S1_i
.visible .entry _Z22computeDensityPressureP8ParticlePiS1_S1_i(
	.param .u64 .ptr .align 1 _Z22computeDensityPressureP8ParticlePiS1_S1_i_param_0,
	.param .u64 .ptr .align 1 _Z22computeDensityPressureP8ParticlePiS1_S1_i_param_1,
	.param .u64 .ptr .align 1 _Z22computeDensityPressureP8ParticlePiS1_S1_i_param_2,
	.param .u64 .ptr .align 1 _Z22computeDensityPressureP8ParticlePiS1_S1_i_param_3,
	.param .u32 _Z22computeDensityPressureP8ParticlePiS1_S1_i_param_4
)
{
	.reg .pred 	%p<22>;
	.reg .b32 	%r<62>;
	.reg .b32 	%f<155>;
	.reg .b64 	%rd<42>;
	.reg .b64 	%fd<29>;

	ld.param.u64 	%rd9, [_Z22computeDensityPressureP8ParticlePiS1_S1_i_param_0];
	ld.param.u64 	%rd12, [_Z22computeDensityPressureP8ParticlePiS1_S1_i_param_1];
	ld.param.u64 	%rd10, [_Z22computeDensityPressureP8ParticlePiS1_S1_i_param_2];
	ld.param.u64 	%rd11, [_Z22computeDensityPressureP8ParticlePiS1_S1_i_param_3];
	ld.param.u32 	%r27, [_Z22computeDensityPressureP8ParticlePiS1_S1_i_param_4];
	cvta.to.global.u64 	%rd1, %rd12;
	cvta.to.global.u64 	%rd2, %rd9;
	mov.u32 	%r28, %ctaid.x;
	mov.u32 	%r29, %ntid.x;
	mov.u32 	%r30, %tid.x;
	mad.lo.s32 	%r1, %r28, %r29, %r30;
	setp.ge.s32 	%p1, %r1, %r27;
	@%p1 bra 	$L__BB2_32;
	mul.wide.s32 	%rd13, %r1, 32;
	add.s64 	%rd14, %rd2, %rd13;
	ld.global.f32 	%f1, [%rd14];
	ld.global.f32 	%f2, [%rd14+4];
	ld.global.f32 	%f3, [%rd14+8];
	add.f32 	%f42, %f1, 0f3F23D70A;
	div.rn.f32 	%f43, %f42, 0f3D23D70A;
	cvt.rmi.f32.f32 	%f44, %f43;
	cvt.rzi.s32.f32 	%r2, %f44;
	add.f32 	%f45, %f2, 0f3F23D70A;
	div.rn.f32 	%f46, %f45, 0f3D23D70A;
	cvt.rmi.f32.f32 	%f47, %f46;
	cvt.rzi.s32.f32 	%r3, %f47;
	add.f32 	%f48, %f3, 0f3F23D70A;
	div.rn.f32 	%f49, %f48, 0f3D23D70A;
	cvt.rmi.f32.f32 	%f50, %f49;
	cvt.rzi.s32.f32 	%r4, %f50;
	cvta.to.global.u64 	%rd3, %rd10;
	cvta.to.global.u64 	%rd4, %rd11;
	mov.f32 	%f154, 0f00000000;
	mov.b32 	%r55, -1;
$L__BB2_2:
	add.s32 	%r6, %r55, %r4;
	mov.b32 	%r56, -1;
$L__BB2_3:
	add.s32 	%r8, %r56, %r3;
	shl.b32 	%r34, %r8, 5;
	shl.b32 	%r35, %r6, 10;
	add.s32 	%r9, %r34, %r35;
	mov.b32 	%r57, -1;
$L__BB2_4:
	add.s32 	%r11, %r57, %r2;
	max.u32 	%r36, %r11, %r8;
	max.u32 	%r37, %r36, %r6;
	setp.gt.u32 	%p2, %r37, 31;
	@%p2 bra 	$L__BB2_28;
	add.s32 	%r38, %r9, %r11;
	mul.wide.u32 	%rd15, %r38, 4;
	add.s64 	%rd16, %rd3, %rd15;
	ld.global.u32 	%r60, [%rd16];
	add.s64 	%rd17, %rd4, %rd15;
	ld.global.u32 	%r40, [%rd17];
	setp.lt.s32 	%p3, %r60, 0;
	setp.ge.s32 	%p4, %r60, %r40;
	or.pred  	%p5, %p3, %p4;
	@%p5 bra 	$L__BB2_28;
	sub.s32 	%r14, %r40, %r60;
	sub.s32 	%r41, %r60, %r40;
	setp.gt.u32 	%p6, %r41, -4;
	@%p6 bra 	$L__BB2_17;
	mul.wide.u32 	%rd18, %r60, 4;
	add.s64 	%rd19, %rd1, %rd18;
	add.s64 	%rd41, %rd19, 8;
	and.b32  	%r42, %r14, -4;
	neg.s32 	%r58, %r42;
$L__BB2_8:
	.pragma "nounroll";
	ld.global.u32 	%r43, [%rd41+-8];
	mul.wide.s32 	%rd20, %r43, 32;
	add.s64 	%rd21, %rd2, %rd20;
	ld.global.f32 	%f53, [%rd21];
	ld.global.f32 	%f54, [%rd21+4];
	ld.global.f32 	%f55, [%rd21+8];
	sub.f32 	%f56, %f1, %f53;
	sub.f32 	%f57, %f2, %f54;
	sub.f32 	%f58, %f3, %f55;
	mul.f32 	%f59, %f57, %f57;
	fma.rn.f32 	%f60, %f56, %f56, %f59;
	fma.rn.f32 	%f8, %f58, %f58, %f60;
	setp.gt.f32 	%p7, %f8, 0f3AD1B717;
	mov.f32 	%f143, 0f00000000;
	@%p7 bra 	$L__BB2_10;
	mov.f32 	%f61, 0f3AD1B717;
	sub.f32 	%f62, %f61, %f8;
	cvt.f64.f32 	%fd1, %f62;
	mul.f64 	%fd2, %fd1, 0d4295BDF8BA07755A;
	mul.f64 	%fd3, %fd2, %fd1;
	mul.f64 	%fd4, %fd3, %fd1;
	cvt.rn.f32.f64 	%f63, %fd4;
	mul.f32 	%f143, %f63, 0f3CA3D70A;
$L__BB2_10:
	add.f32 	%f11, %f154, %f143;
	ld.global.u32 	%r44, [%rd41+-4];
	mul.wide.s32 	%rd22, %r44, 32;
	add.s64 	%rd23, %rd2, %rd22;
	ld.global.f32 	%f65, [%rd23];
	ld.global.f32 	%f66, [%rd23+4];
	ld.global.f32 	%f67, [%rd23+8];
	sub.f32 	%f68, %f1, %f65;
	sub.f32 	%f69, %f2, %f66;
	sub.f32 	%f70, %f3, %f67;
	mul.f32 	%f71, %f69, %f69;
	fma.rn.f32 	%f72, %f68, %f68, %f71;
	fma.rn.f32 	%f12, %f70, %f70, %f72;
	setp.gt.f32 	%p8, %f12, 0f3AD1B717;
	mov.f32 	%f144, 0f00000000;
	@%p8 bra 	$L__BB2_12;
	mov.f32 	%f73, 0f3AD1B717;
	sub.f32 	%f74, %f73, %f12;
	cvt.f64.f32 	%fd5, %f74;
	mul.f64 	%fd6, %fd5, 0d4295BDF8BA07755A;
	mul.f64 	%fd7, %fd6, %fd5;
	mul.f64 	%fd8, %fd7, %fd5;
	cvt.rn.f32.f64 	%f75, %fd8;
	mul.f32 	%f144, %f75, 0f3CA3D70A;
$L__BB2_12:
	add.f32 	%f15, %f11, %f144;
	ld.global.u32 	%r45, [%rd41];
	mul.wide.s32 	%rd24, %r45, 32;
	add.s64 	%rd25, %rd2, %rd24;
	ld.global.f32 	%f77, [%rd25];
	ld.global.f32 	%f78, [%rd25+4];
	ld.global.f32 	%f79, [%rd25+8];
	sub.f32 	%f80, %f1, %f77;
	sub.f32 	%f81, %f2, %f78;
	sub.f32 	%f82, %f3, %f79;
	mul.f32 	%f83, %f81, %f81;
	fma.rn.f32 	%f84, %f80, %f80, %f83;
	fma.rn.f32 	%f16, %f82, %f82, %f84;
	setp.gt.f32 	%p9, %f16, 0f3AD1B717;
	mov.f32 	%f145, 0f00000000;
	@%p9 bra 	$L__BB2_14;
	mov.f32 	%f85, 0f3AD1B717;
	sub.f32 	%f86, %f85, %f16;
	cvt.f64.f32 	%fd9, %f86;
	mul.f64 	%fd10, %fd9, 0d4295BDF8BA07755A;
	mul.f64 	%fd11, %fd10, %fd9;
	mul.f64 	%fd12, %fd11, %fd9;
	cvt.rn.f32.f64 	%f87, %fd12;
	mul.f32 	%f145, %f87, 0f3CA3D70A;
$L__BB2_14:
	add.f32 	%f19, %f15, %f145;
	ld.global.u32 	%r46, [%rd41+4];
	mul.wide.s32 	%rd26, %r46, 32;
	add.s64 	%rd27, %rd2, %rd26;
	ld.global.f32 	%f89, [%rd27];
	ld.global.f32 	%f90, [%rd27+4];
	ld.global.f32 	%f91, [%rd27+8];
	sub.f32 	%f92, %f1, %f89;
	sub.f32 	%f93, %f2, %f90;
	sub.f32 	%f94, %f3, %f91;
	mul.f32 	%f95, %f93, %f93;
	fma.rn.f32 	%f96, %f92, %f92, %f95;
	fma.rn.f32 	%f20, %f94, %f94, %f96;
	setp.gt.f32 	%p10, %f20, 0f3AD1B717;
	mov.f32 	%f146, 0f00000000;
	@%p10 bra 	$L__BB2_16;
	mov.f32 	%f97, 0f3AD1B717;
	sub.f32 	%f98, %f97, %f20;
	cvt.f64.f32 	%fd13, %f98;
	mul.f64 	%fd14, %fd13, 0d4295BDF8BA07755A;
	mul.f64 	%fd15, %fd14, %fd13;
	mul.f64 	%fd16, %fd15, %fd13;
	cvt.rn.f32.f64 	%f99, %fd16;
	mul.f32 	%f146, %f99, 0f3CA3D70A;
$L__BB2_16:
	add.f32 	%f154, %f19, %f146;
	add.s32 	%r60, %r60, 4;
	add.s64 	%rd41, %rd41, 16;
	add.s32 	%r58, %r58, 4;
	setp.ne.s32 	%p11, %r58, 0;
	@%p11 bra 	$L__BB2_8;
$L__BB2_17:
	and.b32  	%r21, %r14, 3;
	setp.eq.s32 	%p12, %r21, 0;
	@%p12 bra 	$L__BB2_28;
	setp.eq.s32 	%p13, %r21, 1;
	@%p13 bra 	$L__BB2_24;
	mul.wide.u32 	%rd28, %r60, 4;
	add.s64 	%rd8, %rd1, %rd28;
	ld.global.u32 	%r47, [%rd8];
	mul.wide.s32 	%rd29, %r47, 32;
	add.s64 	%rd30, %rd2, %rd29;
	ld.global.f32 	%f102, [%rd30];
	ld.global.f32 	%f103, [%rd30+4];
	ld.global.f32 	%f104, [%rd30+8];
	sub.f32 	%f105, %f1, %f102;
	sub.f32 	%f106, %f2, %f103;
	sub.f32 	%f107, %f3, %f104;
	mul.f32 	%f108, %f106, %f106;
	fma.rn.f32 	%f109, %f105, %f105, %f108;
	fma.rn.f32 	%f26, %f107, %f107, %f109;
	setp.gt.f32 	%p14, %f26, 0f3AD1B717;
	mov.f32 	%f149, 0f00000000;
	@%p14 bra 	$L__BB2_21;
	mov.f32 	%f110, 0f3AD1B717;
	sub.f32 	%f111, %f110, %f26;
	cvt.f64.f32 	%fd17, %f111;
	mul.f64 	%fd18, %fd17, 0d4295BDF8BA07755A;
	mul.f64 	%fd19, %fd18, %fd17;
	mul.f64 	%fd20, %fd19, %fd17;
	cvt.rn.f32.f64 	%f112, %fd20;
	mul.f32 	%f149, %f112, 0f3CA3D70A;
$L__BB2_21:
	add.f32 	%f29, %f154, %f149;
	ld.global.u32 	%r48, [%rd8+4];
	mul.wide.s32 	%rd31, %r48, 32;
	add.s64 	%rd32, %rd2, %rd31;
	ld.global.f32 	%f114, [%rd32];
	ld.global.f32 	%f115, [%rd32+4];
	ld.global.f32 	%f116, [%rd32+8];
	sub.f32 	%f117, %f1, %f114;
	sub.f32 	%f118, %f2, %f115;
	sub.f32 	%f119, %f3, %f116;
	mul.f32 	%f120, %f118, %f118;
	fma.rn.f32 	%f121, %f117, %f117, %f120;
	fma.rn.f32 	%f30, %f119, %f119, %f121;
	setp.gt.f32 	%p15, %f30, 0f3AD1B717;
	mov.f32 	%f150, 0f00000000;
	@%p15 bra 	$L__BB2_23;
	mov.f32 	%f122, 0f3AD1B717;
	sub.f32 	%f123, %f122, %f30;
	cvt.f64.f32 	%fd21, %f123;
	mul.f64 	%fd22, %fd21, 0d4295BDF8BA07755A;
	mul.f64 	%fd23, %fd22, %fd21;
	mul.f64 	%fd24, %fd23, %fd21;
	cvt.rn.f32.f64 	%f124, %fd24;
	mul.f32 	%f150, %f124, 0f3CA3D70A;
$L__BB2_23:
	add.f32 	%f154, %f29, %f150;
	add.s32 	%r60, %r60, 2;
$L__BB2_24:
	and.b32  	%r49, %r14, 1;
	setp.eq.b32 	%p16, %r49, 1;
	not.pred 	%p17, %p16;
	@%p17 bra 	$L__BB2_28;
	mul.wide.u32 	%rd33, %r60, 4;
	add.s64 	%rd34, %rd1, %rd33;
	ld.global.u32 	%r50, [%rd34];
	mul.wide.s32 	%rd35, %r50, 32;
	add.s64 	%rd36, %rd2, %rd35;
	ld.global.f32 	%f126, [%rd36];
	ld.global.f32 	%f127, [%rd36+4];
	ld.global.f32 	%f128, [%rd36+8];
	sub.f32 	%f129, %f1, %f126;
	sub.f32 	%f130, %f2, %f127;
	sub.f32 	%f131, %f3, %f128;
	mul.f32 	%f132, %f130, %f130;
	fma.rn.f32 	%f133, %f129, %f129, %f132;
	fma.rn.f32 	%f36, %f131, %f131, %f133;
	setp.gt.f32 	%p18, %f36, 0f3AD1B717;
	mov.f32 	%f153, 0f00000000;
	@%p18 bra 	$L__BB2_27;
	mov.f32 	%f134, 0f3AD1B717;
	sub.f32 	%f135, %f134, %f36;
	cvt.f64.f32 	%fd25, %f135;
	mul.f64 	%fd26, %fd25, 0d4295BDF8BA07755A;
	mul.f64 	%fd27, %fd26, %fd25;
	mul.f64 	%fd28, %fd27, %fd25;
	cvt.rn.f32.f64 	%f136, %fd28;
	mul.f32 	%f153, %f136, 0f3CA3D70A;
$L__BB2_27:
	add.f32 	%f154, %f154, %f153;
$L__BB2_28:
	add.s32 	%r57, %r57, 1;
	setp.ne.s32 	%p19, %r57, 2;
	@%p19 bra 	$L__BB2_4;
	add.s32 	%r56, %r56, 1;
	setp.ne.s32 	%p20, %r56, 2;
	@%p20 bra 	$L__BB2_3;
	add.s32 	%r55, %r55, 1;
	setp.ne.s32 	%p21, %r55, 2;
	@%p21 bra 	$L__BB2_2;
	ld.param.u64 	%rd40, [_Z22computeDensityPressureP8ParticlePiS1_S1_i_param_0];
	cvta.to.global.u64 	%rd37, %rd40;
	mov.u32 	%r51, %ctaid.x;
	mov.u32 	%r52, %ntid.x;
	mov.u32 	%r53, %tid.x;
	mad.lo.s32 	%r54, %r51, %r52, %r53;
	mul.wide.s32 	%rd38, %r54, 32;
	add.s64 	%rd39, %rd37, %rd38;
	st.global.f32 	[%rd39+24], %f154;
	add.f32 	%f137, %f154, 0fC47A0000;
	mul.f32 	%f138, %f137, 0f44FA0000;
	st.global.f32 	[%rd39+28], %f138;
$L__BB2_32:
	ret;

}
	// .globl	_Z13computeForcesP8ParticlePiS1_S1_if
.visible .entry _Z13computeForcesP8ParticlePiS1_S1_if(
	.param .u64 .ptr .align 1 _Z13computeForcesP8ParticlePiS1_S1_if_param_0,
	.param .u64 .ptr .align 1 _Z13computeForcesP8ParticlePiS1_S1_if_param_1,
	.param .u64 .ptr .align 1 _Z13computeForcesP8ParticlePiS1_S1_if_param_2,
	.param .u64 .ptr .align 1 _Z13computeForcesP8ParticlePiS1_S1_if_param_3,
	.param .u32 _Z13computeForcesP8ParticlePiS1_S1_if_param_4,
	.param .f32 _Z13computeForcesP8ParticlePiS1_S1_if_param_5
)
{
	.reg .pred 	%p<49>;
	.reg .b32 	%r<50>;
	.reg .b32 	%f<260>;
	.reg .b64 	%rd<32>;
	.reg .b64 	%fd<22>;

	ld.param.u64 	%rd11, [_Z13computeForcesP8ParticlePiS1_S1_if_param_0];
	ld.param.u64 	%rd14, [_Z13computeForcesP8ParticlePiS1_S1_if_param_1];
	ld.param.u64 	%rd12, [_Z13computeForcesP8ParticlePiS1_S1_if_param_2];
	ld.param.u64 	%rd13, [_Z13computeForcesP8ParticlePiS1_S1_if_param_3];
	ld.param.u32 	%r25, [_Z13computeForcesP8ParticlePiS1_S1_if_param_4];
	cvta.to.global.u64 	%rd1, %rd14;
	cvta.to.global.u64 	%rd2, %rd11;
	mov.u32 	%r26, %ctaid.x;
	mov.u32 	%r27, %ntid.x;
	mov.u32 	%r28, %tid.x;
	mad.lo.s32 	%r1, %r26, %r27, %r28;
	setp.ge.s32 	%p1, %r1, %r25;
	@%p1 bra 	$L__BB3_29;
	mul.wide.s32 	%rd15, %r1, 32;
	add.s64 	%rd16, %rd2, %rd15;
	ld.global.f32 	%f1, [%rd16];
	ld.global.f32 	%f2, [%rd16+4];
	ld.global.f32 	%f3, [%rd16+8];
	ld.global.f32 	%f4, [%rd16+12];
	ld.global.f32 	%f5, [%rd16+16];
	ld.global.f32 	%f6, [%rd16+20];
	ld.global.f32 	%f7, [%rd16+24];
	ld.global.f32 	%f8, [%rd16+28];
	add.f32 	%f92, %f1, 0f3F23D70A;
	div.rn.f32 	%f93, %f92, 0f3D23D70A;
	cvt.rmi.f32.f32 	%f94, %f93;
	cvt.rzi.s32.f32 	%r2, %f94;
	add.f32 	%f95, %f2, 0f3F23D70A;
	div.rn.f32 	%f96, %f95, 0f3D23D70A;
	cvt.rmi.f32.f32 	%f97, %f96;
	cvt.rzi.s32.f32 	%r3, %f97;
	add.f32 	%f98, %f3, 0f3F23D70A;
	div.rn.f32 	%f99, %f98, 0f3D23D70A;
	cvt.rmi.f32.f32 	%f100, %f99;
	cvt.rzi.s32.f32 	%r4, %f100;
	cvta.to.global.u64 	%rd3, %rd12;
	cvta.to.global.u64 	%rd4, %rd13;
	mov.f32 	%f256, 0f00000000;
	mov.b32 	%r45, -1;
	mov.f32 	%f255, %f256;
	mov.f32 	%f254, %f256;
$L__BB3_2:
	add.s32 	%r6, %r45, %r4;
	mov.b32 	%r46, -1;
$L__BB3_3:
	add.s32 	%r8, %r46, %r3;
	shl.b32 	%r32, %r8, 5;
	shl.b32 	%r33, %r6, 10;
	add.s32 	%r9, %r32, %r33;
	mov.b32 	%r47, -1;
$L__BB3_4:
	add.s32 	%r11, %r47, %r2;
	max.u32 	%r34, %r11, %r8;
	max.u32 	%r35, %r34, %r6;
	setp.gt.u32 	%p2, %r35, 31;
	@%p2 bra 	$L__BB3_25;
	add.s32 	%r36, %r9, %r11;
	mul.wide.u32 	%rd17, %r36, 4;
	add.s64 	%rd18, %rd3, %rd17;
	ld.global.u32 	%r48, [%rd18];
	add.s64 	%rd19, %rd4, %rd17;
	ld.global.u32 	%r38, [%rd19];
	setp.lt.s32 	%p3, %r48, 0;
	setp.le.s32 	%p4, %r38, %r48;
	or.pred  	%p5, %p3, %p4;
	@%p5 bra 	$L__BB3_25;
	sub.s32 	%r39, %r38, %r48;
	add.s32 	%r14, %r48, 1;
	and.b32  	%r40, %r39, 1;
	setp.eq.b32 	%p6, %r40, 1;
	not.pred 	%p7, %p6;
	@%p7 bra 	$L__BB3_12;
	mul.wide.u32 	%rd20, %r48, 4;
	add.s64 	%rd21, %rd1, %rd20;
	ld.global.u32 	%r15, [%rd21];
	setp.eq.s32 	%p8, %r15, %r1;
	mov.u32 	%r48, %r14;
	@%p8 bra 	$L__BB3_12;
	mul.wide.s32 	%rd22, %r15, 32;
	add.s64 	%rd5, %rd2, %rd22;
	ld.global.f32 	%f102, [%rd5];
	ld.global.f32 	%f103, [%rd5+4];
	ld.global.f32 	%f104, [%rd5+8];
	ld.global.f32 	%f105, [%rd5+24];
	sub.f32 	%f19, %f1, %f102;
	sub.f32 	%f20, %f2, %f103;
	sub.f32 	%f21, %f3, %f104;
	mul.f32 	%f106, %f20, %f20;
	fma.rn.f32 	%f107, %f19, %f19, %f106;
	fma.rn.f32 	%f108, %f21, %f21, %f107;
	sqrt.rn.f32 	%f22, %f108;
	setp.geu.f32 	%p9, %f22, 0f3D23D70A;
	setp.leu.f32 	%p10, %f22, 0f358637BD;
	setp.leu.f32 	%p11, %f105, 0f358637BD;
	or.pred  	%p12, %p10, %p11;
	or.pred  	%p13, %p12, %p9;
	mov.u32 	%r48, %r14;
	@%p13 bra 	$L__BB3_12;
	ld.global.f32 	%f23, [%rd5+28];
	ld.global.f32 	%f24, [%rd5+20];
	ld.global.f32 	%f25, [%rd5+16];
	ld.global.f32 	%f26, [%rd5+12];
	setp.gt.f32 	%p14, %f22, 0f3D23D70A;
	setp.lt.f32 	%p15, %f22, 0f358637BD;
	or.pred  	%p16, %p14, %p15;
	mov.f32 	%f233, 0f00000000;
	mov.f32 	%f234, %f233;
	mov.f32 	%f235, %f233;
	@%p16 bra 	$L__BB3_11;
	mov.f32 	%f110, 0f3D23D70A;
	sub.f32 	%f111, %f110, %f22;
	cvt.f64.f32 	%fd1, %f111;
	mul.f64 	%fd2, %fd1, 0dC1EA0E1B7C057F45;
	mul.f64 	%fd3, %fd2, %fd1;
	cvt.f64.f32 	%fd4, %f22;
	div.rn.f64 	%fd5, %fd3, %fd4;
	cvt.rn.f32.f64 	%f112, %fd5;
	mul.f32 	%f233, %f19, %f112;
	mul.f32 	%f234, %f20, %f112;
	mul.f32 	%f235, %f21, %f112;
$L__BB3_11:
	add.f32 	%f113, %f8, %f23;
	mul.f32 	%f114, %f113, 0f3CA3D70A;
	add.f32 	%f115, %f105, %f105;
	div.rn.f32 	%f116, %f114, %f115;
	mul.f32 	%f117, %f116, %f233;
	sub.f32 	%f118, %f254, %f117;
	mul.f32 	%f119, %f116, %f234;
	sub.f32 	%f120, %f255, %f119;
	mul.f32 	%f121, %f116, %f235;
	sub.f32 	%f122, %f256, %f121;
	mov.f32 	%f123, 0f3D23D70A;
	sub.f32 	%f124, %f123, %f22;
	cvt.f64.f32 	%fd6, %f124;
	mul.f64 	%fd7, %fd6, 0d41EA0E1B7C057F45;
	cvt.rn.f32.f64 	%f125, %fd7;
	selp.f32 	%f126, 0f00000000, %f125, %p14;
	mov.f32 	%f127, 0f3951B717;
	div.rn.f32 	%f128, %f127, %f105;
	mul.f32 	%f129, %f128, %f126;
	sub.f32 	%f130, %f26, %f4;
	fma.rn.f32 	%f254, %f129, %f130, %f118;
	sub.f32 	%f131, %f25, %f5;
	fma.rn.f32 	%f255, %f129, %f131, %f120;
	sub.f32 	%f132, %f24, %f6;
	fma.rn.f32 	%f256, %f129, %f132, %f122;
	mov.u32 	%r48, %r14;
$L__BB3_12:
	setp.eq.s32 	%p18, %r38, %r14;
	@%p18 bra 	$L__BB3_25;
	sub.s32 	%r49, %r48, %r38;
	mul.wide.u32 	%rd23, %r48, 4;
	add.s64 	%rd24, %rd1, %rd23;
	add.s64 	%rd31, %rd24, 4;
$L__BB3_14:
	ld.global.u32 	%r19, [%rd31+-4];
	setp.eq.s32 	%p19, %r19, %r1;
	@%p19 bra 	$L__BB3_19;
	mul.wide.s32 	%rd25, %r19, 32;
	add.s64 	%rd8, %rd2, %rd25;
	ld.global.f32 	%f133, [%rd8];
	ld.global.f32 	%f134, [%rd8+4];
	ld.global.f32 	%f135, [%rd8+8];
	ld.global.f32 	%f136, [%rd8+24];
	sub.f32 	%f46, %f1, %f133;
	sub.f32 	%f47, %f2, %f134;
	sub.f32 	%f48, %f3, %f135;
	mul.f32 	%f137, %f47, %f47;
	fma.rn.f32 	%f138, %f46, %f46, %f137;
	fma.rn.f32 	%f139, %f48, %f48, %f138;
	sqrt.rn.f32 	%f49, %f139;
	setp.geu.f32 	%p20, %f49, 0f3D23D70A;
	setp.leu.f32 	%p21, %f49, 0f358637BD;
	setp.leu.f32 	%p22, %f136, 0f358637BD;
	or.pred  	%p23, %p21, %p22;
	or.pred  	%p24, %p23, %p20;
	@%p24 bra 	$L__BB3_19;
	ld.global.f32 	%f50, [%rd8+28];
	ld.global.f32 	%f51, [%rd8+20];
	ld.global.f32 	%f52, [%rd8+16];
	ld.global.f32 	%f53, [%rd8+12];
	setp.gt.f32 	%p25, %f49, 0f3D23D70A;
	setp.lt.f32 	%p26, %f49, 0f358637BD;
	or.pred  	%p27, %p25, %p26;
	mov.f32 	%f245, 0f00000000;
	mov.f32 	%f246, %f245;
	mov.f32 	%f247, %f245;
	@%p27 bra 	$L__BB3_18;
	mov.f32 	%f141, 0f3D23D70A;
	sub.f32 	%f142, %f141, %f49;
	cvt.f64.f32 	%fd8, %f142;
	mul.f64 	%fd9, %fd8, 0dC1EA0E1B7C057F45;
	mul.f64 	%fd10, %fd9, %fd8;
	cvt.f64.f32 	%fd11, %f49;
	div.rn.f64 	%fd12, %fd10, %fd11;
	cvt.rn.f32.f64 	%f143, %fd12;
	mul.f32 	%f245, %f46, %f143;
	mul.f32 	%f246, %f47, %f143;
	mul.f32 	%f247, %f48, %f143;
$L__BB3_18:
	add.f32 	%f144, %f8, %f50;
	mul.f32 	%f145, %f144, 0f3CA3D70A;
	add.f32 	%f146, %f136, %f136;
	div.rn.f32 	%f147, %f145, %f146;
	mul.f32 	%f148, %f147, %f245;
	sub.f32 	%f149, %f254, %f148;
	mul.f32 	%f150, %f147, %f246;
	sub.f32 	%f151, %f255, %f150;
	mul.f32 	%f152, %f147, %f247;
	sub.f32 	%f153, %f256, %f152;
	mov.f32 	%f154, 0f3D23D70A;
	sub.f32 	%f155, %f154, %f49;
	cvt.f64.f32 	%fd13, %f155;
	mul.f64 	%fd14, %fd13, 0d41EA0E1B7C057F45;
	cvt.rn.f32.f64 	%f156, %fd14;
	selp.f32 	%f157, 0f00000000, %f156, %p25;
	mov.f32 	%f158, 0f3951B717;
	div.rn.f32 	%f159, %f158, %f136;
	mul.f32 	%f160, %f159, %f157;
	sub.f32 	%f161, %f53, %f4;
	fma.rn.f32 	%f254, %f160, %f161, %f149;
	sub.f32 	%f162, %f52, %f5;
	fma.rn.f32 	%f255, %f160, %f162, %f151;
	sub.f32 	%f163, %f51, %f6;
	fma.rn.f32 	%f256, %f160, %f163, %f153;
$L__BB3_19:
	ld.global.u32 	%r20, [%rd31];
	setp.eq.s32 	%p29, %r20, %r1;
	@%p29 bra 	$L__BB3_24;
	mul.wide.s32 	%rd26, %r20, 32;
	add.s64 	%rd9, %rd2, %rd26;
	ld.global.f32 	%f164, [%rd9];
	ld.global.f32 	%f165, [%rd9+4];
	ld.global.f32 	%f166, [%rd9+8];
	ld.global.f32 	%f167, [%rd9+24];
	sub.f32 	%f67, %f1, %f164;
	sub.f32 	%f68, %f2, %f165;
	sub.f32 	%f69, %f3, %f166;
	mul.f32 	%f168, %f68, %f68;
	fma.rn.f32 	%f169, %f67, %f67, %f168;
	fma.rn.f32 	%f170, %f69, %f69, %f169;
	sqrt.rn.f32 	%f70, %f170;
	setp.geu.f32 	%p30, %f70, 0f3D23D70A;
	setp.leu.f32 	%p31, %f70, 0f358637BD;
	setp.leu.f32 	%p32, %f167, 0f358637BD;
	or.pred  	%p33, %p31, %p32;
	or.pred  	%p34, %p33, %p30;
	@%p34 bra 	$L__BB3_24;
	ld.global.f32 	%f71, [%rd9+28];
	ld.global.f32 	%f72, [%rd9+20];
	ld.global.f32 	%f73, [%rd9+16];
	ld.global.f32 	%f74, [%rd9+12];
	setp.gt.f32 	%p35, %f70, 0f3D23D70A;
	setp.lt.f32 	%p36, %f70, 0f358637BD;
	or.pred  	%p37, %p35, %p36;
	mov.f32 	%f251, 0f00000000;
	mov.f32 	%f252, %f251;
	mov.f32 	%f253, %f251;
	@%p37 bra 	$L__BB3_23;
	mov.f32 	%f172, 0f3D23D70A;
	sub.f32 	%f173, %f172, %f70;
	cvt.f64.f32 	%fd15, %f173;
	mul.f64 	%fd16, %fd15, 0dC1EA0E1B7C057F45;
	mul.f64 	%fd17, %fd16, %fd15;
	cvt.f64.f32 	%fd18, %f70;
	div.rn.f64 	%fd19, %fd17, %fd18;
	cvt.rn.f32.f64 	%f174, %fd19;
	mul.f32 	%f251, %f67, %f174;
	mul.f32 	%f252, %f68, %f174;
	mul.f32 	%f253, %f69, %f174;
$L__BB3_23:
	add.f32 	%f175, %f8, %f71;
	mul.f32 	%f176, %f175, 0f3CA3D70A;
	add.f32 	%f177, %f167, %f167;
	div.rn.f32 	%f178, %f176, %f177;
	mul.f32 	%f179, %f178, %f251;
	sub.f32 	%f180, %f254, %f179;
	mul.f32 	%f181, %f178, %f252;
	sub.f32 	%f182, %f255, %f181;
	mul.f32 	%f183, %f178, %f253;
	sub.f32 	%f184, %f256, %f183;
	mov.f32 	%f185, 0f3D23D70A;
	sub.f32 	%f186, %f185, %f70;
	cvt.f64.f32 	%fd20, %f186;
	mul.f64 	%fd21, %fd20, 0d41EA0E1B7C057F45;
	cvt.rn.f32.f64 	%f187, %fd21;
	selp.f32 	%f188, 0f00000000, %f187, %p35;
	mov.f32 	%f189, 0f3951B717;
	div.rn.f32 	%f190, %f189, %f167;
	mul.f32 	%f191, %f190, %f188;
	sub.f32 	%f192, %f74, %f4;
	fma.rn.f32 	%f254, %f191, %f192, %f180;
	sub.f32 	%f193, %f73, %f5;
	fma.rn.f32 	%f255, %f191, %f193, %f182;
	sub.f32 	%f194, %f72, %f6;
	fma.rn.f32 	%f256, %f191, %f194, %f184;
$L__BB3_24:
	add.s32 	%r49, %r49, 2;
	add.s64 	%rd31, %rd31, 8;
	setp.ne.s32 	%p39, %r49, 0;
	@%p39 bra 	$L__BB3_14;
$L__BB3_25:
	add.s32 	%r47, %r47, 1;
	setp.ne.s32 	%p40, %r47, 2;
	@%p40 bra 	$L__BB3_4;
	add.s32 	%r46, %r46, 1;
	setp.ne.s32 	%p41, %r46, 2;
	@%p41 bra 	$L__BB3_3;
	add.s32 	%r45, %r45, 1;
	setp.ne.s32 	%p42, %r45, 2;
	@%p42 bra 	$L__BB3_2;
	ld.param.f32 	%f223, [_Z13computeForcesP8ParticlePiS1_S1_if_param_5];
	ld.param.u64 	%rd30, [_Z13computeForcesP8ParticlePiS1_S1_if_param_0];
	fma.rn.f32 	%f195, %f7, 0fC11CF5C3, %f255;
	div.rn.f32 	%f196, %f254, %f7;
	div.rn.f32 	%f197, %f195, %f7;
	div.rn.f32 	%f198, %f256, %f7;
	fma.rn.f32 	%f199, %f223, %f196, %f4;
	fma.rn.f32 	%f200, %f223, %f197, %f5;
	fma.rn.f32 	%f201, %f223, %f198, %f6;
	fma.rn.f32 	%f202, %f223, %f199, %f1;
	fma.rn.f32 	%f203, %f223, %f200, %f2;
	fma.rn.f32 	%f204, %f223, %f201, %f3;
	setp.lt.f32 	%p43, %f202, 0fBF03126F;
	mul.f32 	%f205, %f199, 0fBE99999A;
	selp.f32 	%f206, %f205, %f199, %p43;
	selp.f32 	%f207, 0fBF03126F, %f202, %p43;
	setp.gt.f32 	%p44, %f207, 0f3F03126F;
	mul.f32 	%f208, %f206, 0fBE99999A;
	selp.f32 	%f209, %f208, %f206, %p44;
	selp.f32 	%f210, 0f3F03126F, %f207, %p44;
	setp.lt.f32 	%p45, %f203, 0fBF03126F;
	mul.f32 	%f211, %f200, 0fBE99999A;
	selp.f32 	%f212, %f211, %f200, %p45;
	selp.f32 	%f213, 0fBF03126F, %f203, %p45;
	setp.gt.f32 	%p46, %f213, 0f3F03126F;
	mul.f32 	%f214, %f212, 0fBE99999A;
	selp.f32 	%f215, %f214, %f212, %p46;
	selp.f32 	%f216, 0f3F03126F, %f213, %p46;
	setp.lt.f32 	%p47, %f204, 0fBF03126F;
	mul.f32 	%f217, %f201, 0fBE99999A;
	selp.f32 	%f218, %f217, %f201, %p47;
	selp.f32 	%f219, 0fBF03126F, %f204, %p47;
	setp.gt.f32 	%p48, %f219, 0f3F03126F;
	mul.f32 	%f220, %f218, 0fBE99999A;
	selp.f32 	%f221, %f220, %f218, %p48;
	selp.f32 	%f222, 0f3F03126F, %f219, %p48;
	cvta.to.global.u64 	%rd27, %rd30;
	mov.u32 	%r41, %ctaid.x;
	mov.u32 	%r42, %ntid.x;
	mov.u32 	%r43, %tid.x;
	mad.lo.s32 	%r44, %r41, %r42, %r43;
	mul.wide.s32 	%rd28, %r44, 32;
	add.s64 	%rd29, %rd27, %rd28;
	st.global.f32 	[%rd29], %f210;
	st.global.f32 	[%rd29+4], %f216;
	st.global.f32 	[%rd29+8], %f222;
	st.global.f32 	[%rd29+12], %f209;
	st.global.f32 	[%rd29+16], %f215;
	st.global.f32 	[%rd29+20], %f221;
$L__BB3_29:
	ret;

}


// ===== COMPILED SASS (sm_100) =====

	.target	sm_100

	.elftype	@"ET_EXEC"


//--------------------- .note.nv.tkinfo           --------------------------
	.section	.note.nv.tkinfo,"",@"SHT_NOTE"
	.sectionflags	@"SHF_NOTE_NV_TKINFO"
	.tkinfo
        /*0018*/ 	.word	0x00000002
        /*0030*/ 	.string	""
        /*0030*/ 	.string	"ptxas"
        /*0030*/ 	.string	"Cuda compilation tools, release 13.0, V13.0.88"
        /*0030*/ 	.string	"Build cuda_13.0.r13.0/compiler.36424714_0"
        /*0030*/ 	.string	"-arch sm_100 -m 64 "



//--------------------- .note.nv.cuinfo           --------------------------
	.section	.note.nv.cuinfo,"",@"SHT_NOTE"
	.sectionflags	@"SHF_NOTE_NV_CUINFO"
        /*0018*/ 	.short	0x0002
        /*001a*/ 	.short	0x0064
        /*001c*/ 	.short	0x0082
	.zero		2


//--------------------- .nv.info                  --------------------------
	.section	.nv.info,"",@"SHT_CUDA_INFO"
	.align	4


	//----- nvinfo : EIATTR_REGCOUNT
	.align		4
        /*0000*/ 	.byte	0x04, 0x2f
        /*0002*/ 	.short	(.L_1 - .L_0)
	.align		4
.L_0:
        /*0004*/ 	.word	index@(_Z13computeHashesP8ParticlePiS1_i)
        /*0008*/ 	.word	0x00000013


	//----- nvinfo : EIATTR_FRAME_SIZE
	.align		4
.L_1:
        /*000c*/ 	.byte	0x04, 0x11
        /*000e*/ 	.short	(.L_3 - .L_2)
	.align		4
.L_2:
        /*0010*/ 	.word	index@($__internal_4_$__cuda_sm3x_div_rn_noftz_f32_slowpath)
        /*0014*/ 	.word	0x00000000


	//----- nvinfo : EIATTR_FRAME_SIZE
	.align		4
.L_3:
        /*0018*/ 	.byte	0x04, 0x11
        /*001a*/ 	.short	(.L_5 - .L_4)
	.align		4
.L_4:
        /*001c*/ 	.word	index@(_Z13computeHashesP8ParticlePiS1_i)
        /*0020*/ 	.word	0x00000000


	//----- nvinfo : EIATTR_REGCOUNT
	.align		4
.L_5:
        /*0024*/ 	.byte	0x04, 0x2f
        /*0026*/ 	.short	(.L_7 - .L_6)
	.align		4
.L_6:
        /*0028*/ 	.word	index@(_Z14findCellBoundsPiS_S_i)
        /*002c*/ 	.word	0x0000000c


	//----- nvinfo : EIATTR_FRAME_SIZE
	.align		4
.L_7:
        /*0030*/ 	.byte	0x04, 0x11
        /*0032*/ 	.short	(.L_9 - .L_8)
	.align		4
.L_8:
        /*0034*/ 	.word	index@(_Z14findCellBoundsPiS_S_i)
        /*0038*/ 	.word	0x00000000


	//----- nvinfo : EIATTR_REGCOUNT
	.align		4
.L_9:
        /*003c*/ 	.byte	0x04, 0x2f
        /*003e*/ 	.short	(.L_11 - .L_10)
	.align		4
.L_10:
        /*0040*/ 	.word	index@(_Z22computeDensityPressureP8ParticlePiS1_S1_i)
        /*0044*/ 	.word	0x00000020


	//----- nvinfo : EIATTR_FRAME_SIZE
	.align		4
.L_11:
        /*0048*/ 	.byte	0x04, 0x11
        /*004a*/ 	.short	(.L_13 - .L_12)
	.align		4
.L_12:
        /*004c*/ 	.word	index@($__internal_3_$__cuda_sm3x_div_rn_noftz_f32_slowpath)
        /*0050*/ 	.word	0x00000000


	//----- nvinfo : EIATTR_FRAME_SIZE
	.align		4
.L_13:
        /*0054*/ 	.byte	0x04, 0x11
        /*0056*/ 	.short	(.L_15 - .L_14)
	.align		4
.L_14:
        /*0058*/ 	.word	index@(_Z22computeDensityPressureP8ParticlePiS1_S1_i)
        /*005c*/ 	.word	0x00000000


	//----- nvinfo : EIATTR_REGCOUNT
	.align		4
.L_15:
        /*0060*/ 	.byte	0x04, 0x2f
        /*0062*/ 	.short	(.L_17 - .L_16)
	.align		4
.L_16:
        /*0064*/ 	.word	index@(_Z13computeForcesP8ParticlePiS1_S1_if)
        /*0068*/ 	.word	0x00000034


	//----- nvinfo : EIATTR_FRAME_SIZE
	.align		4
.L_17:
        /*006c*/ 	.byte	0x04, 0x11
        /*006e*/ 	.short	(.L_19 - .L_18)
	.align		4
.L_18:
        /*0070*/ 	.word	index@($__internal_2_$__cuda_sm3x_div_rn_noftz_f32_slowpath)
        /*0074*/ 	.word	0x00000000


	//----- nvinfo : EIATTR_FRAME_SIZE
	.align		4
.L_19:
        /*0078*/ 	.byte	0x04, 0x11
        /*007a*/ 	.short	(.L_21 - .L_20)
	.align		4
.L_20:
        /*007c*/ 	.word	index@($__internal_1_$__cuda_sm20_sqrt_rn_f32_slowpath)
        /*0080*/ 	.word	0x00000000


	//----- nvinfo : EIATTR_FRAME_SIZE
	.align		4
.L_21:
        /*0084*/ 	.byte	0x04, 0x11
        /*0086*/ 	.short	(.L_23 - .L_22)
	.align		4
.L_22:
        /*0088*/ 	.word	index@($__internal_0_$__cuda_sm20_div_rn_f64_full)
        /*008c*/ 	.word	0x00000000


	//----- nvinfo : EIATTR_FRAME_SIZE
	.align		4
.L_23:
        /*0090*/ 	.byte	0x04, 0x11
        /*0092*/ 	.short	(.L_25 - .L_24)
	.align		4
.L_24:
        /*0094*/ 	.word	index@(_Z13computeForcesP8ParticlePiS1_S1_if)
        /*0098*/ 	.word	0x00000000


	//----- nvinfo : EIATTR_MIN_STACK_SIZE
	.align		4
.L_25:
        /*009c*/ 	.byte	0x04, 0x12
        /*009e*/ 	.short	(.L_27 - .L_26)
	.align		4
.L_26:
        /*00a0*/ 	.word	index@(_Z13computeForcesP8ParticlePiS1_S1_if)
        /*00a4*/ 	.word	0x00000000


	//----- nvinfo : EIATTR_MIN_STACK_SIZE
	.align		4
.L_27:
        /*00a8*/ 	.byte	0x04, 0x12
        /*00aa*/ 	.short	(.L_29 - .L_28)
	.align		4
.L_28:
        /*00ac*/ 	.word	index@(_Z22computeDensityPressureP8ParticlePiS1_S1_i)
        /*00b0*/ 	.word	0x00000000


	//----- nvinfo : EIATTR_MIN_STACK_SIZE
	.align		4
.L_29:
        /*00b4*/ 	.byte	0x04, 0x12
        /*00b6*/ 	.short	(.L_31 - .L_30)
	.align		4
.L_30:
        /*00b8*/ 	.word	index@(_Z14findCellBoundsPiS_S_i)
        /*00bc*/ 	.word	0x00000000


	//----- nvinfo : EIATTR_MIN_STACK_SIZE
	.align		4
.L_31:
        /*00c0*/ 	.byte	0x04, 0x12
        /*00c2*/ 	.short	(.L_33 - .L_32)
	.align		4
.L_32:
        /*00c4*/ 	.word	index@(_Z13computeHashesP8ParticlePiS1_i)
        /*00c8*/ 	.word	0x00000000
.L_33:


//--------------------- .nv.compat                --------------------------
	.section	.nv.compat,"",@"SHT_CUDA_COMPAT_INFO"
	.align	4
        /*0000*/ 	.byte	0x02, 0x09, 0x00, 0x00, 0x02, 0x02, 0x01, 0x00, 0x02, 0x05, 0x05, 0x00, 0x03, 0x07, 0x01, 0x01
        /*0010*/ 	.byte	0x02, 0x03, 0x00, 0x00, 0x02, 0x06, 0x01, 0x00, 0x04, 0x0b, 0x08, 0x00, 0x01, 0x00, 0x00, 0x00
        /*0020*/ 	.byte	0x00, 0x00, 0x00, 0x00


//--------------------- .nv.info._Z13computeForcesP8ParticlePiS1_S1_if --------------------------
	.section	.nv.info._Z13computeForcesP8ParticlePiS1_S1_if,"",@"SHT_CUDA_INFO"
	.sectionflags	@""
	.align	4


	//----- nvinfo : EIATTR_CUDA_API_VERSION
	.align		4
        /*0000*/ 	.byte	0x04, 0x37
        /*0002*/ 	.short	(.L_35 - .L_34)
.L_34:
        /*0004*/ 	.word	0x00000082


	//----- nvinfo : EIATTR_KPARAM_INFO
	.align		4
.L_35:
        /*0008*/ 	.byte	0x04, 0x17
        /*000a*/ 	.short	(.L_37 - .L_36)
.L_36:
        /*000c*/ 	.word	0x00000000
        /*0010*/ 	.short	0x0005
        /*0012*/ 	.short	0x0024
        /*0014*/ 	.byte	0x00, 0xf0, 0x11, 0x00


	//----- nvinfo : EIATTR_KPARAM_INFO
	.align		4
.L_37:
        /*0018*/ 	.byte	0x04, 0x17
        /*001a*/ 	.short	(.L_39 - .L_38)
.L_38:
        /*001c*/ 	.word	0x00000000
        /*0020*/ 	.short	0x0004
        /*0022*/ 	.short	0x0020
        /*0024*/ 	.byte	0x00, 0xf0, 0x11, 0x00


	//----- nvinfo : EIATTR_KPARAM_INFO
	.align		4
.L_39:
        /*0028*/ 	.byte	0x04, 0x17
        /*002a*/ 	.short	(.L_41 - .L_40)
.L_40:
        /*002c*/ 	.word	0x00000000
        /*0030*/ 	.short	0x0003
        /*0032*/ 	.short	0x0018
        /*0034*/ 	.byte	0x00, 0xf5, 0x21, 0x00


	//----- nvinfo : EIATTR_KPARAM_INFO
	.align		4
.L_41:
        /*0038*/ 	.byte	0x04, 0x17
        /*003a*/ 	.short	(.L_43 - .L_42)
.L_42:
        /*003c*/ 	.word	0x00000000
        /*0040*/ 	.short	0x0002
        /*0042*/ 	.short	0x0010
        /*0044*/ 	.byte	0x00, 0xf5, 0x21, 0x00


	//----- nvinfo : EIATTR_KPARAM_INFO
	.align		4
.L_43:
        /*0048*/ 	.byte	0x04, 0x17
        /*004a*/ 	.short	(.L_45 - .L_44)
.L_44:
        /*004c*/ 	.word	0x00000000
        /*0050*/ 	.short	0x0001
        /*0052*/ 	.short	0x0008
        /*0054*/ 	.byte	0x00, 0xf5, 0x21, 0x00


	//----- nvinfo : EIATTR_KPARAM_INFO
	.align		4
.L_45:
        /*0058*/ 	.byte	0x04, 0x17
        /*005a*/ 	.short	(.L_47 - .L_46)
.L_46:
        /*005c*/ 	.word	0x00000000
        /*0060*/ 	.short	0x0000
        /*0062*/ 	.short	0x0000
        /*0064*/ 	.byte	0x00, 0xf5, 0x21, 0x00


	//----- nvinfo : EIATTR_SPARSE_MMA_MASK
	.align		4
.L_47:
        /*0068*/ 	.byte	0x03, 0x50
        /*006a*/ 	.short	0x0000


	//----- nvinfo : EIATTR_MAXREG_COUNT
	.align		4
        /*006c*/ 	.byte	0x03, 0x1b
        /*006e*/ 	.short	0x00ff


	//----- nvinfo : EIATTR_MERCURY_ISA_VERSION
	.align		4
        /*0070*/ 	.byte	0x03, 0x5f
        /*0072*/ 	.short	0x0101


	//----- nvinfo : EIATTR_VRC_CTA_INIT_COUNT
	.align		4
        /*0074*/ 	.byte	0x02, 0x4a
	.zero		1
	.zero		1


	//----- nvinfo : EIATTR_EXIT_INSTR_OFFSETS
	.align		4
        /*0078*/ 	.byte	0x04, 0x1c
        /*007a*/ 	.short	(.L_49 - .L_48)


	//   ....[0]....
.L_48:
        /*007c*/ 	.word	0x00000070


	//   ....[1]....
        /*0080*/ 	.word	0x000024e0


	//----- nvinfo : EIATTR_CRS_STACK_SIZE
	.align		4
.L_49:
        /*0084*/ 	.byte	0x04, 0x1e
        /*0086*/ 	.short	(.L_51 - .L_50)
.L_50:
        /*0088*/ 	.word	0x00000000


	//----- nvinfo : EIATTR_CBANK_PARAM_SIZE
	.align		4
.L_51:
        /*008c*/ 	.byte	0x03, 0x19
        /*008e*/ 	.short	0x0028


	//----- nvinfo : EIATTR_PARAM_CBANK
	.align		4
        /*0090*/ 	.byte	0x04, 0x0a
        /*0092*/ 	.short	(.L_53 - .L_52)
	.align		4
.L_52:
        /*0094*/ 	.word	index@(.nv.constant0._Z13computeForcesP8ParticlePiS1_S1_if)
        /*0098*/ 	.short	0x0380
        /*009a*/ 	.short	0x0028


	//----- nvinfo : EIATTR_SW_WAR
	.align		4
.L_53:
        /*009c*/ 	.byte	0x04, 0x36
        /*009e*/ 	.short	(.L_55 - .L_54)
.L_54:
        /*00a0*/ 	.word	0x00000008
.L_55:


//--------------------- .nv.info._Z22computeDensityPressureP8ParticlePiS1_S1_i --------------------------
	.section	.nv.info._Z22computeDensityPressureP8ParticlePiS1_S1_i,"",@"SHT_CUDA_INFO"
	.sectionflags	@""
	.align	4


	//----- nvinfo : EIATTR_CUDA_API_VERSION
	.align		4
        /*0000*/ 	.byte	0x04, 0x37
        /*0002*/ 	.short	(.L_57 - .L_56)
.L_56:
        /*0004*/ 	.word	0x00000082


	//----- nvinfo : EIATTR_KPARAM_INFO
	.align		4
.L_57:
        /*0008*/ 	.byte	0x04, 0x17
        /*000a*/ 	.short	(.L_59 - .L_58)
.L_58:
        /*000c*/ 	.word	0x00000000
        /*0010*/ 	.short	0x0004
        /*0012*/ 	.short	0x0020
        /*0014*/ 	.byte	0x00, 0xf0, 0x11, 0x00


	//----- nvinfo : EIATTR_KPARAM_INFO
	.align		4
.L_59:
        /*0018*/ 	.byte	0x04, 0x17
        /*001a*/ 	.short	(.L_61 - .L_60)
.L_60:
        /*001c*/ 	.word	0x00000000
        /*0020*/ 	.short	0x0003
        /*0022*/ 	.short	0x0018
        /*0024*/ 	.byte	0x00, 0xf5, 0x21, 0x00


	//----- nvinfo : EIATTR_KPARAM_INFO
	.align		4
.L_61:
        /*0028*/ 	.byte	0x04, 0x17
        /*002a*/ 	.short	(.L_63 - .L_62)
.L_62:
        /*002c*/ 	.word	0x00000000
        /*0030*/ 	.short	0x0002
        /*0032*/ 	.short	0x0010
        /*0034*/ 	.byte	0x00, 0xf5, 0x21, 0x00


	//----- nvinfo : EIATTR_KPARAM_INFO
	.align		4
.L_63:
        /*0038*/ 	.byte	0x04, 0x17
        /*003a*/ 	.short	(.L_65 - .L_64)
.L_64:
        /*003c*/ 	.word	0x00000000
        /*0040*/ 	.short	0x0001
        /*0042*/ 	.short	0x0008
        /*0044*/ 	.byte	0x00, 0xf5, 0x21, 0x00


	//----- nvinfo : EIATTR_KPARAM_INFO
	.align		4
.L_65:
        /*0048*/ 	.byte	0x04, 0x17
        /*004a*/ 	.short	(.L_67 - .L_66)
.L_66:
        /*004c*/ 	.word	0x00000000
        /*0050*/ 	.short	0x0000
        /*0052*/ 	.short	0x0000
        /*0054*/ 	.byte	0x00, 0xf5, 0x21, 0x00


	//----- nvinfo : EIATTR_SPARSE_MMA_MASK
	.align		4
.L_67:
        /*0058*/ 	.byte	0x03, 0x50
        /*005a*/ 	.short	0x0000


	//----- nvinfo : EIATTR_MAXREG_COUNT
	.align		4
        /*005c*/ 	.byte	0x03, 0x1b
        /*005e*/ 	.short	0x00ff


	//----- nvinfo : EIATTR_MERCURY_ISA_VERSION
	.align		4
        /*0060*/ 	.byte	0x03, 0x5f
        /*0062*/ 	.short	0x0101


	//----- nvinfo : EIATTR_VRC_CTA_INIT_COUNT
	.align		4
        /*0064*/ 	.byte	0x02, 0x4a
	.zero		1
	.zero		1


	//----- nvinfo : EIATTR_EXIT_INSTR_OFFSETS
	.align		4
        /*0068*/ 	.byte	0x04, 0x1c
        /*006a*/ 	.short	(.L_69 - .L_68)


	//   ....[0]....
.L_68:
        /*006c*/ 	.word	0x00000070


	//   ....[1]....
        /*0070*/ 	.word	0x00001290


	//----- nvinfo : EIATTR_CRS_STACK_SIZE
	.align		4
.L_69:
        /*0074*/ 	.byte	0x04, 0x1e
        /*0076*/ 	.short	(.L_71 - .L_70)
.L_70:
        /*0078*/ 	.word	0x00000000


	//----- nvinfo : EIATTR_CBANK_PARAM_SIZE
	.align		4
.L_71:
        /*007c*/ 	.byte	0x03, 0x19
        /*007e*/ 	.short	0x0024


	//----- nvinfo : EIATTR_PARAM_CBANK
	.align		4
        /*0080*/ 	.byte	0x04, 0x0a
        /*0082*/ 	.short	(.L_73 - .L_72)
	.align		4
.L_72:
        /*0084*/ 	.word	index@(.nv.constant0._Z22computeDensityPressureP8ParticlePiS1_S1_i)
        /*0088*/ 	.short	0x0380
        /*008a*/ 	.short	0x0024


	//----- nvinfo : EIATTR_SW_WAR
	.align		4
.L_73:
        /*008c*/ 	.byte	0x04, 0x36
        /*008e*/ 	.short	(.L_75 - .L_74)
.L_74:
        /*0090*/ 	.word	0x00000008
.L_75:


//--------------------- .nv.info._Z14findCellBoundsPiS_S_i --------------------------
	.section	.nv.info._Z14findCellBoundsPiS_S_i,"",@"SHT_CUDA_INFO"
	.sectionflags	@""
	.align	4


	//----- nvinfo : EIATTR_CUDA_API_VERSION
	.align		4
        /*0000*/ 	.byte	0x04, 0x37
        /*0002*/ 	.short	(.L_77 - .L_76)
.L_76:
        /*0004*/ 	.word	0x00000082


	//----- nvinfo : EIATTR_KPARAM_INFO
	.align		4
.L_77:
        /*0008*/ 	.byte	0x04, 0x17
        /*000a*/ 	.short	(.L_79 - .L_78)
.L_78:
        /*000c*/ 	.word	0x00000000
        /*0010*/ 	.short	0x0003
        /*0012*/ 	.short	0x0018
        /*0014*/ 	.byte	0x00, 0xf0, 0x11, 0x00


	//----- nvinfo : EIATTR_KPARAM_INFO
	.align		4
.L_79:
        /*0018*/ 	.byte	0x04, 0x17
        /*001a*/ 	.short	(.L_81 - .L_80)
.L_80:
        /*001c*/ 	.word	0x00000000
        /*0020*/ 	.short	0x0002
        /*0022*/ 	.short	0x0010
        /*0024*/ 	.byte	0x00, 0xf5, 0x21, 0x00


	//----- nvinfo : EIATTR_KPARAM_INFO
	.align		4
.L_81:
        /*0028*/ 	.byte	0x04, 0x17
        /*002a*/ 	.short	(.L_83 - .L_82)
.L_82:
        /*002c*/ 	.word	0x00000000
        /*0030*/ 	.short	0x0001
        /*0032*/ 	.short	0x0008
        /*0034*/ 	.byte	0x00, 0xf5, 0x21, 0x00


	//----- nvinfo : EIATTR_KPARAM_INFO
	.align		4
.L_83:
        /*0038*/ 	.byte	0x04, 0x17
        /*003a*/ 	.short	(.L_85 - .L_84)
.L_84:
        /*003c*/ 	.word	0x00000000
        /*0040*/ 	.short	0x0000
        /*0042*/ 	.short	0x0000
        /*0044*/ 	.byte	0x00, 0xf5, 0x21, 0x00


	//----- nvinfo : EIATTR_SPARSE_MMA_MASK
	.align		4
.L_85:
        /*0048*/ 	.byte	0x03, 0x50
        /*004a*/ 	.short	0x0000


	//----- nvinfo : EIATTR_MAXREG_COUNT
	.align		4
        /*004c*/ 	.byte	0x03, 0x1b
        /*004e*/ 	.short	0x00ff


	//----- nvinfo : EIATTR_MERCURY_ISA_VERSION
	.align		4
        /*0050*/ 	.byte	0x03, 0x5f
        /*0052*/ 	.short	0x0101


	//----- nvinfo : EIATTR_VRC_CTA_INIT_COUNT
	.align		4
        /*0054*/ 	.byte	0x02, 0x4a
	.zero		1
	.zero		1


	//----- nvinfo : EIATTR_EXIT_INSTR_OFFSETS
	.align		4
        /*0058*/ 	.byte	0x04, 0x1c
        /*005a*/ 	.short	(.L_87 - .L_86)


	//   ....[0]....
.L_86:
        /*005c*/ 	.word	0x00000070


	//   ....[1]....
        /*0060*/ 	.word	0x00000200


	//   ....[2]....
        /*0064*/ 	.word	0x00000260


	//----- nvinfo : EIATTR_CRS_STACK_SIZE
	.align		4
.L_87:
        /*0068*/ 	.byte	0x04, 0x1e
        /*006a*/ 	.short	(.L_89 - .L_88)
.L_88:
        /*006c*/ 	.word	0x00000000


	//----- nvinfo : EIATTR_CBANK_PARAM_SIZE
	.align		4
.L_89:
        /*0070*/ 	.byte	0x03, 0x19
        /*0072*/ 	.short	0x001c


	//----- nvinfo : EIATTR_PARAM_CBANK
	.align		4
        /*0074*/ 	.byte	0x04, 0x0a
        /*0076*/ 	.short	(.L_91 - .L_90)
	.align		4
.L_90:
        /*0078*/ 	.word	index@(.nv.constant0._Z14findCellBoundsPiS_S_i)
        /*007c*/ 	.short	0x0380
        /*007e*/ 	.short	0x001c


	//----- nvinfo : EIATTR_SW_WAR
	.align		4
.L_91:
        /*0080*/ 	.byte	0x04, 0x36
        /*0082*/ 	.short	(.L_93 - .L_92)
.L_92:
        /*0084*/ 	.word	0x00000008
.L_93:


//--------------------- .nv.info._Z13computeHashesP8ParticlePiS1_i --------------------------
	.section	.nv.info._Z13computeHashesP8ParticlePiS1_i,"",@"SHT_CUDA_INFO"
	.sectionflags	@""
	.align	4


	//----- nvinfo : EIATTR_CUDA_API_VERSION
	.align		4
        /*0000*/ 	.byte	0x04, 0x37
        /*0002*/ 	.short	(.L_95 - .L_94)
.L_94:
        /*0004*/ 	.word	0x00000082


	//----- nvinfo : EIATTR_KPARAM_INFO
	.align		4
.L_95:
        /*0008*/ 	.byte	0x04, 0x17
        /*000a*/ 	.short	(.L_97 - .L_96)
.L_96:
        /*000c*/ 	.word	0x00000000
        /*0010*/ 	.short	0x0003
        /*0012*/ 	.short	0x0018
        /*0014*/ 	.byte	0x00, 0xf0, 0x11, 0x00


	//----- nvinfo : EIATTR_KPARAM_INFO
	.align		4
.L_97:
        /*0018*/ 	.byte	0x04, 0x17
        /*001a*/ 	.short	(.L_99 - .L_98)
.L_98:
        /*001c*/ 	.word	0x00000000
        /*0020*/ 	.short	0x0002
        /*0022*/ 	.short	0x0010
        /*0024*/ 	.byte	0x00, 0xf5, 0x21, 0x00


	//----- nvinfo : EIATTR_KPARAM_INFO
	.align		4
.L_99:
        /*0028*/ 	.byte	0x04, 0x17
        /*002a*/ 	.short	(.L_101 - .L_100)
.L_100:
        /*002c*/ 	.word	0x00000000
        /*0030*/ 	.short	0x0001
        /*0032*/ 	.short	0x0008
        /*0034*/ 	.byte	0x00, 0xf5, 0x21, 0x00


	//----- nvinfo : EIATTR_KPARAM_INFO
	.align		4
.L_101:
        /*0038*/ 	.byte	0x04, 0x17
        /*003a*/ 	.short	(.L_103 - .L_102)
.L_102:
        /*003c*/ 	.word	0x00000000
        /*0040*/ 	.short	0x0000
        /*0042*/ 	.short	0x0000
        /*0044*/ 	.byte	0x00, 0xf5, 0x21, 0x00


	//----- nvinfo : EIATTR_SPARSE_MMA_MASK
	.align		4
.L_103:
        /*0048*/ 	.byte	0x03, 0x50
        /*004a*/ 	.short	0x0000


	//----- nvinfo : EIATTR_MAXREG_COUNT
	.align		4
        /*004c*/ 	.byte	0x03, 0x1b
        /*004e*/ 	.short	0x00ff


	//----- nvinfo : EIATTR_MERCURY_ISA_VERSION
	.align		4
        /*0050*/ 	.byte	0x03, 0x5f
        /*0052*/ 	.short	0x0101


	//----- nvinfo : EIATTR_VRC_CTA_INIT_COUNT
	.align		4
        /*0054*/ 	.byte	0x02, 0x4a
	.zero		1
	.zero		1


	//----- nvinfo : EIATTR_EXIT_INSTR_OFFSETS
	.align		4
        /*0058*/ 	.byte	0x04, 0x1c
        /*005a*/ 	.short	(.L_105 - .L_104)


	//   ....[0]....
.L_104:
        /*005c*/ 	.word	0x00000070


	//   ....[1]....
        /*0060*/ 	.word	0x00000480


	//----- nvinfo : EIATTR_CRS_STACK_SIZE
	.align		4
.L_105:
        /*0064*/ 	.byte	0x04, 0x1e
        /*0066*/ 	.short	(.L_107 - .L_106)
.L_106:
        /*0068*/ 	.word	0x00000000


	//----- nvinfo : EIATTR_CBANK_PARAM_SIZE
	.align		4
.L_107:
        /*006c*/ 	.byte	0x03, 0x19
        /*006e*/ 	.short	0x001c


	//----- nvinfo : EIATTR_PARAM_CBANK
	.align		4
        /*0070*/ 	.byte	0x04, 0x0a
        /*0072*/ 	.short	(.L_109 - .L_108)
	.align		4
.L_108:
        /*0074*/ 	.word	index@(.nv.constant0._Z13computeHashesP8ParticlePiS1_i)
        /*0078*/ 	.short	0x0380
        /*007a*/ 	.short	0x001c


	//----- nvinfo : EIATTR_SW_WAR
	.align		4
.L_109:
        /*007c*/ 	.byte	0x04, 0x36
        /*007e*/ 	.short	(.L_111 - .L_110)
.L_110:
        /*0080*/ 	.word	0x00000008
.L_111:


//--------------------- .nv.callgraph             --------------------------
	.section	.nv.callgraph,"",@"SHT_CUDA_CALLGRAPH"
	.align	4
	.sectionentsize	8
	.align		4
        /*0000*/ 	.word	0x00000000
	.align		4
        /*0004*/ 	.word	0xffffffff
	.align		4
        /*0008*/ 	.word	0x00000000
	.align		4
        /*000c*/ 	.word	0xfffffffe
	.align		4
        /*0010*/ 	.word	0x00000000
	.align		4
        /*0014*/ 	.word	0xfffffffd
	.align		4
        /*0018*/ 	.word	0x00000000
	.align		4
        /*001c*/ 	.word	0xfffffffc


//--------------------- .text._Z13computeForcesP8ParticlePiS1_S1_if --------------------------
	.section	.text._Z13computeForcesP8ParticlePiS1_S1_if,"ax",@progbits
	.align	128
        .global         _Z13computeForcesP8ParticlePiS1_S1_if
        .type           _Z13computeForcesP8ParticlePiS1_S1_if,@function
        .size           _Z13computeForcesP8ParticlePiS1_S1_if,(.L_x_130 - _Z13computeForcesP8ParticlePiS1_S1_if)
        .other          _Z13computeForcesP8ParticlePiS1_S1_if,@"STO_CUDA_ENTRY STV_DEFAULT"
_Z13computeForcesP8ParticlePiS1_S1_if:
.text._Z13computeForcesP8ParticlePiS1_S1_if:
[----:B------:R-:W-:Y:S01]  /*0000*/  LDC R1, c[0x0][0x37c] ;  /* 0x0000df00ff017b82 */ /* 0x000fe20000000800 */
[----:B------:R-:W0:Y:S07]  /*0010*/  S2R R0, SR_TID.X ;  /* 0x0000000000007919 */ /* 0x000e2e0000002100 */
[----:B------:R-:W0:Y:S01]  /*0020*/  S2UR UR4, SR_CTAID.X ;  /* 0x00000000000479c3 */ /* 0x000e220000002500 */
[----:B------:R-:W1:Y:S07]  /*0030*/  LDCU UR5, c[0x0][0x3a0] ;  /* 0x00007400ff0577ac */ /* 0x000e6e0008000800 */
[----:B------:R-:W0:Y:S02]  /*0040*/  LDC R5, c[0x0][0x360] ;  /* 0x0000d800ff057b82 */ /* 0x000e240000000800 */
[----:B0-----:R-:W-:-:S05]  /*0050*/  IMAD R5, R5, UR4, R0 ;  /* 0x0000000405057c24 */ /* 0x001fca000f8e0200 */
[----:B-1----:R-:W-:-:S13]  /*0060*/  ISETP.GE.AND P0, PT, R5, UR5, PT ;  /* 0x0000000505007c0c */ /* 0x002fda000bf06270 */
[----:B------:R-:W-:Y:S05]  /*0070*/  @P0 EXIT ;  /* 0x000000000000094d */ /* 0x000fea0003800000 */
[----:B------:R-:W0:Y:S01]  /*0080*/  LDC.64 R2, c[0x0][0x380] ;  /* 0x0000e000ff027b82 */ /* 0x000e220000000a00 */
[----:B------:R-:W1:Y:S01]  /*0090*/  LDCU.64 UR8, c[0x0][0x358] ;  /* 0x00006b00ff0877ac */ /* 0x000e620008000a00 */
[----:B0-----:R-:W-:-:S05]  /*00a0*/  IMAD.WIDE R2, R5, 0x20, R2 ;  /* 0x0000002005027825 */ /* 0x001fca00078e0202 */
[----:B-1----:R-:W2:Y:S04]  /*00b0*/  LDG.E R7, desc[UR8][R2.64] ;  /* 0x0000000802077981 */ /* 0x002ea8000c1e1900 */
[----:B------:R0:W5:Y:S04]  /*00c0*/  LDG.E R8, desc[UR8][R2.64+0x4] ;  /* 0x0000040802087981 */ /* 0x000168000c1e1900 */
[----:B------:R0:W5:Y:S04]  /*00d0*/  LDG.E R9, desc[UR8][R2.64+0x8] ;  /* 0x0000080802097981 */ /* 0x000168000c1e1900 */
[----:B------:R0:W5:Y:S04]  /*00e0*/  LDG.E R10, desc[UR8][R2.64+0xc] ;  /* 0x00000c08020a7981 */ /* 0x000168000c1e1900 */
[----:B------:R0:W5:Y:S04]  /*00f0*/  LDG.E R11, desc[UR8][R2.64+0x10] ;  /* 0x00001008020b7981 */ /* 0x000168000c1e1900 */
[----:B------:R0:W5:Y:S04]  /*0100*/  LDG.E R12, desc[UR8][R2.64+0x14] ;  /* 0x00001408020c7981 */ /* 0x000168000c1e1900 */
[----:B------:R0:W5:Y:S04]  /*0110*/  LDG.E R13, desc[UR8][R2.64+0x18] ;  /* 0x00001808020d7981 */ /* 0x000168000c1e1900 */
[----:B------:R0:W5:Y:S01]  /*0120*/  LDG.E R14, desc[UR8][R2.64+0x1c] ;  /* 0x00001c08020e7981 */ /* 0x000162000c1e1900 */
[----:B------:R-:W-:-:S02]  /*0130*/  HFMA2 R15, -RZ, RZ, 2.890625, 0 ;  /* 0x41c80000ff0f7431 */ /* 0x000fc400000001ff */
[----:B------:R-:W-:Y:S01]  /*0140*/  IMAD.MOV.U32 R0, RZ, RZ, 0x3d23d70a ;  /* 0x3d23d70aff007424 */ /* 0x000fe200078e00ff */
[----:B------:R-:W-:Y:S03]  /*0150*/  BSSY.RECONVERGENT B0, `(.L_x_0) ;  /* 0x000000d000007945 */ /* 0x000fe60003800200 */
[----:B------:R-:W-:-:S04]  /*0160*/  FFMA R0, R15, -R0, 1 ;  /* 0x3f8000000f007423 */ /* 0x000fc80000000800 */
[----:B------:R-:W-:Y:S01]  /*0170*/  FFMA R15, R0, R15, 25 ;  /* 0x41c80000000f7423 */ /* 0x000fe2000000000f */
[----:B--2---:R-:W-:-:S04]  /*0180*/  FADD R4, R7, 0.63999998569488525391 ;  /* 0x3f23d70a07047421 */ /* 0x004fc80000000000 */
[----:B------:R-:W1:Y:S01]  /*0190*/  FCHK P0, R4, 0.039999999105930328369 ;  /* 0x3d23d70a04007902 */ /* 0x000e620000000000 */
[----:B------:R-:W-:-:S04]  /*01a0*/  FFMA R0, R4, R15, RZ ;  /* 0x0000000f04007223 */ /* 0x000fc800000000ff */
[----:B------:R-:W-:-:S04]  /*01b0*/  FFMA R6, R0, -0.039999999105930328369, R4 ;  /* 0xbd23d70a00067823 */ /* 0x000fc80000000004 */
[----:B------:R-:W-:Y:S01]  /*01c0*/  FFMA R15, R15, R6, R0 ;  /* 0x000000060f0f7223 */ /* 0x000fe20000000000 */
[----:B01----:R-:W-:Y:S06]  /*01d0*/  @!P0 BRA `(.L_x_1) ;  /* 0x0000000000108947 */ /* 0x003fec0003800000 */
[----:B------:R-:W-:Y:S02]  /*01e0*/  MOV R3, 0x3d23d70a ;  /* 0x3d23d70a00037802 */ /* 0x000fe40000000f00 */
[----:B------:R-:W-:-:S07]  /*01f0*/  MOV R6, 0x210 ;  /* 0x0000021000067802 */ /* 0x000fce0000000f00 */
[----:B-----5:R-:W-:Y:S05]  /*0200*/  CALL.REL.NOINC `($__internal_2_$__cuda_sm3x_div_rn_noftz_f32_slowpath) ;  /* 0x0000002800787944 */ /* 0x020fea0003c00000 */
[----:B------:R-:W-:-:S07]  /*0210*/  IMAD.MOV.U32 R15, RZ, RZ, R3 ;  /* 0x000000ffff0f7224 */ /* 0x000fce00078e0003 */
.L_x_1:
[----:B------:R-:W-:Y:S05]  /*0220*/  BSYNC.RECONVERGENT B0 ;  /* 0x0000000000007941 */ /* 0x000fea0003800200 */
.L_x_0:
[----:B------:R-:W-:Y:S01]  /*0230*/  MOV R0, 0x41c80000 ;  /* 0x41c8000000007802 */ /* 0x000fe20000000f00 */
[----:B-----5:R-:W-:Y:S01]  /*0240*/  FADD R4, R8, 0.63999998569488525391 ;  /* 0x3f23d70a08047421 */ /* 0x020fe20000000000 */
[----:B------:R-:W-:Y:S01]  /*0250*/  IMAD.MOV.U32 R3, RZ, RZ, 0x3d23d70a ;  /* 0x3d23d70aff037424 */ /* 0x000fe200078e00ff */
[----:B------:R-:W-:Y:S01]  /*0260*/  F2I.FLOOR.NTZ R15, R15 ;  /* 0x0000000f000f7305 */ /* 0x000fe20000207100 */
[----:B------:R-:W-:Y:S02]  /*0270*/  BSSY.RECONVERGENT B0, `(.L_x_2) ;  /* 0x000000b000007945 */ /* 0x000fe40003800200 */
[----:B------:R-:W-:-:S04]  /*0280*/  FFMA R3, R0, -R3, 1 ;  /* 0x3f80000000037423 */ /* 0x000fc80000000803 */
[----:B------:R-:W-:Y:S01]  /*0290*/  FFMA R0, R3, R0, 25 ;  /* 0x41c8000003007423 */ /* 0x000fe20000000000 */
[----:B------:R-:W0:Y:S03]  /*02a0*/  FCHK P0, R4, 0.039999999105930328369 ;  /* 0x3d23d70a04007902 */ /* 0x000e260000000000 */
[----:B------:R-:W-:-:S04]  /*02b0*/  FFMA R3, R0, R4, RZ ;  /* 0x0000000400037223 */ /* 0x000fc800000000ff */
[----:B------:R-:W-:-:S04]  /*02c0*/  FFMA R2, R3, -0.039999999105930328369, R4 ;  /* 0xbd23d70a03027823 */ /* 0x000fc80000000004 */
[----:B------:R-:W-:Y:S01]  /*02d0*/  FFMA R3, R0, R2, R3 ;  /* 0x0000000200037223 */ /* 0x000fe20000000003 */
[----:B0-----:R-:W-:Y:S06]  /*02e0*/  @!P0 BRA `(.L_x_3) ;  /* 0x00000000000c8947 */ /* 0x001fec0003800000 */
[----:B------:R-:W-:Y:S01]  /*02f0*/  HFMA2 R3, -RZ, RZ, 1.2841796875, -112.625 ;  /* 0x3d23d70aff037431 */ /* 0x000fe200000001ff */
[----:B------:R-:W-:-:S07]  /*0300*/  MOV R6, 0x320 ;  /* 0x0000032000067802 */ /* 0x000fce0000000f00 */
[----:B------:R-:W-:Y:S05]  /*0310*/  CALL.REL.NOINC `($__internal_2_$__cuda_sm3x_div_rn_noftz_f32_slowpath) ;  /* 0x0000002800347944 */ /* 0x000fea0003c00000 */
.L_x_3:
[----:B------:R-:W-:Y:S05]  /*0320*/  BSYNC.RECONVERGENT B0 ;  /* 0x0000000000007941 */ /* 0x000fea0003800200 */
.L_x_2:
[----:B------:R-:W-:Y:S01]  /*0330*/  MOV R17, 0x3d23d70a ;  /* 0x3d23d70a00117802 */ /* 0x000fe20000000f00 */
[----:B------:R-:W-:Y:S01]  /*0340*/  FADD R4, R9, 0.63999998569488525391 ;  /* 0x3f23d70a09047421 */ /* 0x000fe20000000000 */
        /* <DEDUP_REMOVED lines=10> */
[----:B------:R-:W-:Y:S01]  /*03f0*/  IMAD.MOV.U32 R3, RZ, RZ, 0x3d23d70a ;  /* 0x3d23d70aff037424 */ /* 0x000fe200078e00ff */
[----:B------:R-:W-:-:S07]  /*0400*/  MOV R6, 0x420 ;  /* 0x0000042000067802 */ /* 0x000fce0000000f00 */
[----:B------:R-:W-:Y:S05]  /*0410*/  CALL.REL.NOINC `($__internal_2_$__cuda_sm3x_div_rn_noftz_f32_slowpath) ;  /* 0x0000002400f47944 */ /* 0x000fea0003c00000 */
[----:B------:R-:W-:-:S07]  /*0420*/  MOV R17, R3 ;  /* 0x0000000300117202 */ /* 0x000fce0000000f00 */
.L_x_5:
[----:B------:R-:W-:Y:S05]  /*0430*/  BSYNC.RECONVERGENT B0 ;  /* 0x0000000000007941 */ /* 0x000fea0003800200 */
.L_x_4:
[----:B------:R-:W0:Y:S01]  /*0440*/  F2I.FLOOR.NTZ R17, R17 ;  /* 0x0000001100117305 */ /* 0x000e220000207100 */
[----:B------:R-:W-:Y:S02]  /*0450*/  HFMA2 R18, -RZ, RZ, 0, 0 ;  /* 0x00000000ff127431 */ /* 0x000fe400000001ff */
[----:B------:R-:W-:Y:S01]  /*0460*/  IMAD.MOV.U32 R0, RZ, RZ, RZ ;  /* 0x000000ffff007224 */ /* 0x000fe200078e00ff */
[----:B------:R-:W-:Y:S01]  /*0470*/  UMOV UR4, 0xffffffff ;  /* 0xffffffff00047882 */ /* 0x000fe20000000000 */
[----:B------:R-:W-:-:S07]  /*0480*/  IMAD.MOV.U32 R2, RZ, RZ, RZ ;  /* 0x000000ffff027224 */ /* 0x000fce00078e00ff */
.L_x_50:
[----:B0-----:R-:W-:Y:S01]  /*0490*/  IADD3 R19, PT, PT, R17, UR4, RZ ;  /* 0x0000000411137c10 */ /* 0x001fe2000fffe0ff */
[----:B------:R-:W-:Y:S01]  /*04a0*/  UIADD3 UR4, UPT, UPT, UR4, 0x1, URZ ;  /* 0x0000000104047890 */ /* 0x000fe2000fffe0ff */
[----:B------:R-:W-:-:S03]  /*04b0*/  UMOV UR5, 0xffffffff ;  /* 0xffffffff00057882 */ /* 0x000fc60000000000 */
[----:B------:R-:W-:-:S11]  /*04c0*/  UISETP.NE.AND UP0, UPT, UR4, 0x2, UPT ;  /* 0x000000020400788c */ /* 0x000fd6000bf05270 */
.L_x_49:
[----:B------:R-:W-:Y:S01]  /*04d0*/  IADD3 R20, PT, PT, R16, UR5, RZ ;  /* 0x0000000510147c10 */ /* 0x000fe2000fffe0ff */
[----:B------:R-:W-:Y:S01]  /*04e0*/  UIADD3 UR5, UPT, UPT, UR5, 0x1, URZ ;  /* 0x0000000105057890 */ /* 0x000fe2000fffe0ff */
[----:B------:R-:W-:-:S03]  /*04f0*/  UMOV UR6, 0xffffffff ;  /* 0xffffffff00067882 */ /* 0x000fc60000000000 */
[----:B------:R-:W-:Y:S01]  /*0500*/  IMAD R21, R19, 0x20, R20 ;  /* 0x0000002013157824 */ /* 0x000fe200078e0214 */
[----:B------:R-:W-:-:S04]  /*0510*/  UISETP.NE.AND UP1, UPT, UR5, 0x2, UPT ;  /* 0x000000020500788c */ /* 0x000fc8000bf25270 */
[----:B------:R-:W-:-:S07]  /*0520*/  SHF.L.U32 R21, R21, 0x5, RZ ;  /* 0x0000000515157819 */ /* 0x000fce00000006ff */
.L_x_48:
[----:B------:R-:W-:Y:S01]  /*0530*/  IADD3 R4, PT, PT, R15, UR6, RZ ;  /* 0x000000060f047c10 */ /* 0x000fe2000fffe0ff */
[----:B------:R-:W-:Y:S01]  /*0540*/  UIADD3 UR6, UPT, UPT, UR6, 0x1, URZ ;  /* 0x0000000106067890 */ /* 0x000fe2000fffe0ff */
[----:B------:R-:W-:Y:S02]  /*0550*/  BSSY.RECONVERGENT B0, `(.L_x_6) ;  /* 0x00001a3000007945 */ /* 0x000fe40003800200 */
[----:B------:R-:W-:Y:S01]  /*0560*/  VIMNMX3.U32 R3, R4, R20, R19, !PT ;  /* 0x000000140403720f */ /* 0x000fe20007800013 */
[----:B------:R-:W-:-:S03]  /*0570*/  UISETP.NE.AND UP2, UPT, UR6, 0x2, UPT ;  /* 0x000000020600788c */ /* 0x000fc6000bf45270 */
[----:B------:R-:W-:-:S13]  /*0580*/  ISETP.GT.U32.AND P0, PT, R3, 0x1f, PT ;  /* 0x0000001f0300780c */ /* 0x000fda0003f04070 */
[----:B------:R-:W-:Y:S05]  /*0590*/  @P0 BRA `(.L_x_7) ;  /* 0x0000001800780947 */ /* 0x000fea0003800000 */
[----:B------:R-:W0:Y:S01]  /*05a0*/  LDC.64 R22, c[0x0][0x390] ;  /* 0x0000e400ff167b82 */ /* 0x000e220000000a00 */
[----:B------:R-:W-:-:S07]  /*05b0*/  IMAD.IADD R3, R21, 0x1, R4 ;  /* 0x0000000115037824 */ /* 0x000fce00078e0204 */
[----:B------:R-:W1:Y:S01]  /*05c0*/  LDC.64 R24, c[0x0][0x398] ;  /* 0x0000e600ff187b82 */ /* 0x000e620000000a00 */
[----:B0-----:R-:W-:-:S06]  /*05d0*/  IMAD.WIDE.U32 R22, R3, 0x4, R22 ;  /* 0x0000000403167825 */ /* 0x001fcc00078e0016 */
[----:B------:R-:W2:Y:S01]  /*05e0*/  LDG.E R22, desc[UR8][R22.64] ;  /* 0x0000000816167981 */ /* 0x000ea2000c1e1900 */
[----:B-1----:R-:W-:-:S05]  /*05f0*/  IMAD.WIDE.U32 R24, R3, 0x4, R24 ;  /* 0x0000000403187825 */ /* 0x002fca00078e0018 */
[----:B------:R-:W2:Y:S02]  /*0600*/  LDG.E R29, desc[UR8][R24.64] ;  /* 0x00000008181d7981 */ /* 0x000ea4000c1e1900 */
[----:B--2---:R-:W-:-:S04]  /*0610*/  ISETP.GT.AND P0, PT, R29, R22, PT ;  /* 0x000000161d00720c */ /* 0x004fc80003f04270 */
[----:B------:R-:W-:-:S13]  /*0620*/  ISETP.LT.OR P0, PT, R22, RZ, !P0 ;  /* 0x000000ff1600720c */ /* 0x000fda0004701670 */
[----:B------:R-:W-:Y:S05]  /*0630*/  @P0 BRA `(.L_x_7) ;  /* 0x0000001800500947 */ /* 0x000fea0003800000 */
[----:B------:R-:W-:Y:S01]  /*0640*/  MOV R3, R22 ;  /* 0x0000001600037202 */ /* 0x000fe20000000f00 */
[----:B------:R-:W-:Y:S03]  /*0650*/  BSSY.RECONVERGENT B3, `(.L_x_8) ;  /* 0x0000088000037945 */ /* 0x000fe60003800200 */
[----:B------:R-:W-:Y:S01]  /*0660*/  IADD3 R4, PT, PT, R29, -R3, RZ ;  /* 0x800000031d047210 */ /* 0x000fe20007ffe0ff */
[----:B------:R-:W-:-:S03]  /*0670*/  VIADD R28, R3, 0x1 ;  /* 0x00000001031c7836 */ /* 0x000fc60000000000 */
[----:B------:R-:W-:-:S04]  /*0680*/  LOP3.LUT R4, R4, 0x1, RZ, 0xc0, !PT ;  /* 0x0000000104047812 */ /* 0x000fc800078ec0ff */
[----:B------:R-:W-:-:S13]  /*0690*/  ISETP.NE.U32.AND P0, PT, R4, 0x1, PT ;  /* 0x000000010400780c */ /* 0x000fda0003f05070 */
[----:B------:R-:W-:Y:S05]  /*06a0*/  @P0 BRA `(.L_x_9) ;  /* 0x0000000800080947 */ /* 0x000fea0003800000 */
[----:B------:R-:W0:Y:S02]  /*06b0*/  LDC.64 R22, c[0x0][0x388] ;  /* 0x0000e200ff167b82 */ /* 0x000e240000000a00 */
[----:B0-----:R-:W-:-:S06]  /*06c0*/  IMAD.WIDE.U32 R22, R3, 0x4, R22 ;  /* 0x0000000403167825 */ /* 0x001fcc00078e0016 */
[----:B------:R-:W2:Y:S01]  /*06d0*/  LDG.E R22, desc[UR8][R22.64] ;  /* 0x0000000816167981 */ /* 0x000ea2000c1e1900 */
[----:B------:R-:W-:Y:S02]  /*06e0*/  MOV R3, R28 ;  /* 0x0000001c00037202 */ /* 0x000fe40000000f00 */
[----:B--2---:R-:W-:-:S13]  /*06f0*/  ISETP.NE.AND P0, PT, R22, R5, PT ;  /* 0x000000051600720c */ /* 0x004fda0003f05270 */
[----:B------:R-:W-:Y:S05]  /*0700*/  @!P0 BRA `(.L_x_9) ;  /* 0x0000000400f08947 */ /* 0x000fea0003800000 */
[----:B------:R-:W0:Y:S02]  /*0710*/  LDC.64 R36, c[0x0][0x380] ;  /* 0x0000e000ff247b82 */ /* 0x000e240000000a00 */
[----:B0-----:R-:W-:-:S05]  /*0720*/  IMAD.WIDE R36, R22, 0x20, R36 ;  /* 0x0000002016247825 */ /* 0x001fca00078e0224 */
[----:B------:R-:W2:Y:S04]  /*0730*/  LDG.E R3, desc[UR8][R36.64+0x4] ;  /* 0x0000040824037981 */ /* 0x000ea8000c1e1900 */
[----:B------:R-:W3:Y:S04]  /*0740*/  LDG.E R4, desc[UR8][R36.64] ;  /* 0x0000000824047981 */ /* 0x000ee8000c1e1900 */
[----:B------:R-:W4:Y:S04]  /*0750*/  LDG.E R44, desc[UR8][R36.64+0x8] ;  /* 0x00000808242c7981 */ /* 0x000f28000c1e1900 */
[----:B------:R0:W5:Y:S01]  /*0760*/  LDG.E R26, desc[UR8][R36.64+0x18] ;  /* 0x00001808241a7981 */ /* 0x000162000c1e1900 */
[----:B------:R-:W-:Y:S01]  /*0770*/  BSSY.RECONVERGENT B1, `(.L_x_10) ;  /* 0x0000014000017945 */ /* 0x000fe20003800200 */
[----:B--2---:R-:W-:Y:S01]  /*0780*/  FADD R46, R8, -R3 ;  /* 0x80000003082e7221 */ /* 0x004fe20000000000 */
[----:B---3--:R-:W-:-:S03]  /*0790*/  FADD R47, R7, -R4 ;  /* 0x80000004072f7221 */ /* 0x008fc60000000000 */
[----:B------:R-:W-:Y:S01]  /*07a0*/  FMUL R4, R46, R46 ;  /* 0x0000002e2e047220 */ /* 0x000fe20000400000 */
[----:B----4-:R-:W-:-:S03]  /*07b0*/  FADD R44, R9, -R44 ;  /* 0x8000002c092c7221 */ /* 0x010fc60000000000 */
[----:B------:R-:W-:-:S04]  /*07c0*/  FFMA R3, R47, R47, R4 ;  /* 0x0000002f2f037223 */ /* 0x000fc80000000004 */
[----:B------:R-:W-:-:S04]  /*07d0*/  FFMA R23, R44, R44, R3 ;  /* 0x0000002c2c177223 */ /* 0x000fc80000000003 */
[----:B------:R0:W1:Y:S01]  /*07e0*/  MUFU.RSQ R4, R23 ;  /* 0x0000001700047308 */ /* 0x0000620000001400 */
[----:B------:R-:W-:-:S04]  /*07f0*/  IADD3 R3, PT, PT, R23, -0xd000000, RZ ;  /* 0xf300000017037810 */ /* 0x000fc80007ffe0ff */
[----:B------:R-:W-:-:S13]  /*0800*/  ISETP.GT.U32.AND P0, PT, R3, 0x727fffff, PT ;  /* 0x727fffff0300780c */ /* 0x000fda0003f04070 */
[----:B01----:R-:W-:Y:S05]  /*0810*/  @!P0 BRA `(.L_x_11) ;  /* 0x0000000000148947 */ /* 0x003fea0003800000 */
[----:B------:R-:W-:Y:S01]  /*0820*/  IMAD.MOV.U32 R3, RZ, RZ, R23 ;  /* 0x000000ffff037224 */ /* 0x000fe200078e0017 */
[----:B------:R-:W-:-:S07]  /*0830*/  MOV R30, 0x850 ;  /* 0x00000850001e7802 */ /* 0x000fce0000000f00 */
[----:B-----5:R-:W-:Y:S05]  /*0840*/  CALL.REL.NOINC `($__internal_1_$__cuda_sm20_sqrt_rn_f32_slowpath) ;  /* 0x0000002000947944 */ /* 0x020fea0003c00000 */
[----:B------:R-:W-:Y:S01]  /*0850*/  MOV R30, R4 ;  /* 0x00000004001e7202 */ /* 0x000fe20000000f00 */
[----:B------:R-:W-:Y:S06]  /*0860*/  BRA `(.L_x_12) ;  /* 0x0000000000107947 */ /* 0x000fec0003800000 */
.L_x_11:
[----:B------:R-:W-:Y:S01]  /*0870*/  FMUL.FTZ R30, R23, R4 ;  /* 0x00000004171e7220 */ /* 0x000fe20000410000 */
[----:B------:R-:W-:-:S03]  /*0880*/  FMUL.FTZ R4, R4, 0.5 ;  /* 0x3f00000004047820 */ /* 0x000fc60000410000 */
[----:B------:R-:W-:-:S04]  /*0890*/  FFMA R3, -R30, R30, R23 ;  /* 0x0000001e1e037223 */ /* 0x000fc80000000117 */
[----:B------:R-:W-:-:S07]  /*08a0*/  FFMA R30, R3, R4, R30 ;  /* 0x00000004031e7223 */ /* 0x000fce000000001e */
.L_x_12:
[----:B------:R-:W-:Y:S05]  /*08b0*/  BSYNC.RECONVERGENT B1 ;  /* 0x0000000000017941 */ /* 0x000fea0003800200 */
.L_x_10:
[----:B-----5:R-:W-:Y:S02]  /*08c0*/  FSETP.GT.AND P0, PT, R26, 9.9999999747524270788e-07, PT ;  /* 0x358637bd1a00780b */ /* 0x020fe40003f04000 */
[----:B------:R-:W-:Y:S02]  /*08d0*/  MOV R3, R28 ;  /* 0x0000001c00037202 */ /* 0x000fe40000000f00 */
[----:B------:R-:W-:-:S04]  /*08e0*/  FSETP.LEU.OR P0, PT, R30, 9.9999999747524270788e-07, !P0 ;  /* 0x358637bd1e00780b */ /* 0x000fc8000470b400 */
[----:B------:R-:W-:-:S13]  /*08f0*/  FSETP.GEU.OR P0, PT, R30, 0.039999999105930328369, P0 ;  /* 0x3d23d70a1e00780b */ /* 0x000fda000070e400 */
[----:B------:R-:W-:Y:S05]  /*0900*/  @P0 BRA `(.L_x_9) ;  /* 0x0000000400700947 */ /* 0x000fea0003800000 */
[----:B------:R0:W5:Y:S04]  /*0910*/  LDG.E R45, desc[UR8][R36.64+0x1c] ;  /* 0x00001c08242d7981 */ /* 0x000168000c1e1900 */
[----:B------:R0:W5:Y:S04]  /*0920*/  LDG.E R27, desc[UR8][R36.64+0x14] ;  /* 0x00001408241b7981 */ /* 0x000168000c1e1900 */
[----:B------:R0:W5:Y:S04]  /*0930*/  LDG.E R22, desc[UR8][R36.64+0x10] ;  /* 0x0000100824167981 */ /* 0x000168000c1e1900 */
[----:B------:R0:W5:Y:S01]  /*0940*/  LDG.E R25, desc[UR8][R36.64+0xc] ;  /* 0x00000c0824197981 */ /* 0x000162000c1e1900 */
[----:B------:R-:W-:Y:S01]  /*0950*/  FSETP.GT.AND P1, PT, R30, 0.039999999105930328369, PT ;  /* 0x3d23d70a1e00780b */ /* 0x000fe20003f24000 */
[----:B------:R-:W-:Y:S01]  /*0960*/  BSSY.RECONVERGENT B1, `(.L_x_13) ;  /* 0x0000023000017945 */ /* 0x000fe20003800200 */
[----:B------:R-:W-:-:S02]  /*0970*/  HFMA2 R31, -RZ, RZ, 0, 0 ;  /* 0x00000000ff1f7431 */ /* 0x000fc400000001ff */
[----:B------:R-:W-:Y:S01]  /*0980*/  IMAD.MOV.U32 R35, RZ, RZ, RZ ;  /* 0x000000ffff237224 */ /* 0x000fe200078e00ff */
[----:B------:R-:W-:Y:S02]  /*0990*/  FSETP.LT.OR P0, PT, R30, 9.9999999747524270788e-07, P1 ;  /* 0x358637bd1e00780b */ /* 0x000fe40000f01400 */
[----:B------:R-:W-:-:S11]  /*09a0*/  MOV R33, RZ ;  /* 0x000000ff00217202 */ /* 0x000fd60000000f00 */
[----:B0-----:R-:W-:Y:S05]  /*09b0*/  @P0 BRA `(.L_x_14) ;  /* 0x0000000000740947 */ /* 0x001fea0003800000 */
[----:B------:R-:W0:Y:S01]  /*09c0*/  F2F.F64.F32 R34, R30 ;  /* 0x0000001e00227310 */ /* 0x000e220000201800 */
[----:B------:R-:W-:Y:S02]  /*09d0*/  IMAD.MOV.U32 R36, RZ, RZ, 0x1 ;  /* 0x00000001ff247424 */ /* 0x000fe400078e00ff */
[----:B------:R-:W-:Y:S01]  /*09e0*/  FADD R3, -R30, 0.039999999105930328369 ;  /* 0x3d23d70a1e037421 */ /* 0x000fe20000000100 */
[----:B------:R-:W-:Y:S01]  /*09f0*/  UMOV UR10, 0x7c057f45 ;  /* 0x7c057f45000a7882 */ /* 0x000fe20000000000 */
[----:B------:R-:W-:Y:S01]  /*0a00*/  UMOV UR11, 0x41ea0e1b ;  /* 0x41ea0e1b000b7882 */ /* 0x000fe20000000000 */
[----:B------:R-:W-:Y:S02]  /*0a10*/  BSSY.RECONVERGENT B2, `(.L_x_15) ;  /* 0x0000013000027945 */ /* 0x000fe40003800200 */
[----:B------:R-:W1:Y:S08]  /*0a20*/  F2F.F64.F32 R38, R3 ;  /* 0x0000000300267310 */ /* 0x000e700000201800 */
[----:B0-----:R-:W0:Y:S02]  /*0a30*/  MUFU.RCP64H R37, R35 ;  /* 0x0000002300257308 */ /* 0x001e240000001800 */
[----:B0-----:R-:W-:-:S08]  /*0a40*/  DFMA R32, -R34, R36, 1 ;  /* 0x3ff000002220742b */ /* 0x001fd00000000124 */
[----:B------:R-:W-:-:S08]  /*0a50*/  DFMA R32, R32, R32, R32 ;  /* 0x000000202020722b */ /* 0x000fd00000000020 */
[----:B------:R-:W-:Y:S02]  /*0a60*/  DFMA R32, R36, R32, R36 ;  /* 0x000000202420722b */ /* 0x000fe40000000024 */
[----:B-1----:R-:W-:-:S06]  /*0a70*/  DMUL R36, R38, -UR10 ;  /* 0x8000000a26247c28 */ /* 0x002fcc0008000000 */
[----:B------:R-:W-:Y:S02]  /*0a80*/  DFMA R40, -R34, R32, 1 ;  /* 0x3ff000002228742b */ /* 0x000fe40000000120 */
[----:B------:R-:W-:-:S06]  /*0a90*/  DMUL R36, R38, R36 ;  /* 0x0000002426247228 */ /* 0x000fcc0000000000 */
[----:B------:R-:W-:-:S04]  /*0aa0*/  DFMA R40, R32, R40, R32 ;  /* 0x000000282028722b */ /* 0x000fc80000000020 */
[----:B------:R-:W-:-:S04]  /*0ab0*/  FSETP.GEU.AND P2, PT, |R37|, 6.5827683646048100446e-37, PT ;  /* 0x036000002500780b */ /* 0x000fc80003f4e200 */
[----:B------:R-:W-:-:S08]  /*0ac0*/  DMUL R38, R36, R40 ;  /* 0x0000002824267228 */ /* 0x000fd00000000000 */
[----:B------:R-:W-:-:S08]  /*0ad0*/  DFMA R32, -R34, R38, R36 ;  /* 0x000000262220722b */ /* 0x000fd00000000124 */
[----:B------:R-:W-:-:S10]  /*0ae0*/  DFMA R40, R40, R32, R38 ;  /* 0x000000202828722b */ /* 0x000fd40000000026 */
[----:B------:R-:W-:-:S05]  /*0af0*/  FFMA R3, RZ, R35, R41 ;  /* 0x00000023ff037223 */ /* 0x000fca0000000029 */
[----:B------:R-:W-:-:S13]  /*0b00*/  FSETP.GT.AND P0, PT, |R3|, 1.469367938527859385e-39, PT ;  /* 0x001000000300780b */ /* 0x000fda0003f04200 */
[----:B------:R-:W-:Y:S05]  /*0b10*/  @P0 BRA P2, `(.L_x_16) ;  /* 0x0000000000080947 */ /* 0x000fea0001000000 */
[----:B------:R-:W-:-:S07]  /*0b20*/  MOV R4, 0xb40 ;  /* 0x00000b4000047802 */ /* 0x000fce0000000f00 */
[----:B-----5:R-:W-:Y:S05]  /*0b30*/  CALL.REL.NOINC `($__internal_0_$__cuda_sm20_div_rn_f64_full) ;  /* 0x00000018006c7944 */ /* 0x020fea0003c00000 */
.L_x_16:
[----:B------:R-:W-:Y:S05]  /*0b40*/  BSYNC.RECONVERGENT B2 ;  /* 0x0000000000027941 */ /* 0x000fea0003800200 */
.L_x_15:
[----:B------:R-:W0:Y:S02]  /*0b50*/  F2F.F32.F64 R33, R40 ;  /* 0x0000002800217310 */ /* 0x000e240000301000 */
[-C--:B0-----:R-:W-:Y:S01]  /*0b60*/  FMUL R35, R47, R33.reuse ;  /* 0x000000212f237220 */ /* 0x081fe20000400000 */
[-C--:B------:R-:W-:Y:S01]  /*0b70*/  FMUL R31, R46, R33.reuse ;  /* 0x000000212e1f7220 */ /* 0x080fe20000400000 */
[----:B------:R-:W-:-:S07]  /*0b80*/  FMUL R33, R44, R33 ;  /* 0x000000212c217220 */ /* 0x000fce0000400000 */
.L_x_14:
[----:B------:R-:W-:Y:S05]  /*0b90*/  BSYNC.RECONVERGENT B1 ;  /* 0x0000000000017941 */ /* 0x000fea0003800200 */
.L_x_13:
[----:B------:R-:W-:Y:S01]  /*0ba0*/  FADD R37, R26, R26 ;  /* 0x0000001a1a257221 */ /* 0x000fe20000000000 */
[----:B-----5:R-:W-:Y:S01]  /*0bb0*/  FADD R4, R14, R45 ;  /* 0x0000002d0e047221 */ /* 0x020fe20000000000 */
[----:B------:R-:W-:Y:S02]  /*0bc0*/  BSSY.RECONVERGENT B4, `(.L_x_17) ;  /* 0x000000e000047945 */ /* 0x000fe40003800200 */
[----:B------:R-:W0:Y:S01]  /*0bd0*/  MUFU.RCP R3, R37 ;  /* 0x0000002500037308 */ /* 0x000e220000001000 */
[----:B------:R-:W-:-:S07]  /*0be0*/  FMUL R4, R4, 0.019999999552965164185 ;  /* 0x3ca3d70a04047820 */ /* 0x000fce0000400000 */
[----:B------:R-:W1:Y:S01]  /*0bf0*/  FCHK P0, R4, R37 ;  /* 0x0000002504007302 */ /* 0x000e620000000000 */
[----:B0-----:R-:W-:-:S04]  /*0c00*/  FFMA R6, -R37, R3, 1 ;  /* 0x3f80000025067423 */ /* 0x001fc80000000103 */
[----:B------:R-:W-:-:S04]  /*0c10*/  FFMA R3, R3, R6, R3 ;  /* 0x0000000603037223 */ /* 0x000fc80000000003 */
[----:B------:R-:W-:-:S04]  /*0c20*/  FFMA R6, R4, R3, RZ ;  /* 0x0000000304067223 */ /* 0x000fc800000000ff */
[----:B------:R-:W-:-:S04]  /*0c30*/  FFMA R23, -R37, R6, R4 ;  /* 0x0000000625177223 */ /* 0x000fc80000000104 */
[----:B------:R-:W-:Y:S01]  /*0c40*/  FFMA R23, R3, R23, R6 ;  /* 0x0000001703177223 */ /* 0x000fe20000000006 */
[----:B-1----:R-:W-:Y:S06]  /*0c50*/  @!P0 BRA `(.L_x_18) ;  /* 0x0000000000108947 */ /* 0x002fec0003800000 */
[----:B------:R-:W-:Y:S02]  /*0c60*/  MOV R3, R37 ;  /* 0x0000002500037202 */ /* 0x000fe40000000f00 */
[----:B------:R-:W-:-:S07]  /*0c70*/  MOV R6, 0xc90 ;  /* 0x00000c9000067802 */ /* 0x000fce0000000f00 */
[----:B------:R-:W-:Y:S05]  /*0c80*/  CALL.REL.NOINC `($__internal_2_$__cuda_sm3x_div_rn_noftz_f32_slowpath) ;  /* 0x0000001c00d87944 */ /* 0x000fea0003c00000 */
[----:B------:R-:W-:-:S07]  /*0c90*/  MOV R23, R3 ;  /* 0x0000000300177202 */ /* 0x000fce0000000f00 */
.L_x_18:
[----:B------:R-:W-:Y:S05]  /*0ca0*/  BSYNC.RECONVERGENT B4 ;  /* 0x0000000000047941 */ /* 0x000fea0003800200 */
.L_x_17:
[----:B------:R-:W-:Y:S01]  /*0cb0*/  FADD R6, -R30, 0.039999999105930328369 ;  /* 0x3d23d70a1e067421 */ /* 0x000fe20000000100 */
[----:B------:R-:W0:Y:S01]  /*0cc0*/  MUFU.RCP R3, R26 ;  /* 0x0000001a00037308 */ /* 0x000e220000001000 */
[----:B------:R-:W-:Y:S01]  /*0cd0*/  UMOV UR10, 0x7c057f45 ;  /* 0x7c057f45000a7882 */ /* 0x000fe20000000000 */
[----:B------:R-:W-:Y:S01]  /*0ce0*/  UMOV UR11, 0x41ea0e1b ;  /* 0x41ea0e1b000b7882 */ /* 0x000fe20000000000 */
[----:B------:R-:W-:Y:S01]  /*0cf0*/  UMOV UR7, 0x3951b717 ;  /* 0x3951b71700077882 */ /* 0x000fe20000000000 */
[----:B------:R-:W-:Y:S01]  /*0d00*/  BSSY.RECONVERGENT B4, `(.L_x_19) ;  /* 0x0000014000047945 */ /* 0x000fe20003800200 */
[----:B------:R-:W-:Y:S02]  /*0d10*/  IMAD.U32 R39, RZ, RZ, UR7 ;  /* 0x00000007ff277e24 */ /* 0x000fe4000f8e00ff */
[C---:B------:R-:W-:Y:S01]  /*0d20*/  FFMA R2, -R23.reuse, R35, R2 ;  /* 0x0000002317027223 */ /* 0x040fe20000000102 */
[C---:B------:R-:W-:Y:S01]  /*0d30*/  FFMA R18, -R23.reuse, R31, R18 ;  /* 0x0000001f17127223 */ /* 0x040fe20000000112 */
[----:B------:R-:W1:Y:S01]  /*0d40*/  F2F.F64.F32 R36, R6 ;  /* 0x0000000600247310 */ /* 0x000e620000201800 */
[----:B------:R-:W-:-:S07]  /*0d50*/  FFMA R0, -R23, R33, R0 ;  /* 0x0000002117007223 */ /* 0x000fce0000000100 */
[----:B------:R-:W2:Y:S01]  /*0d60*/  FCHK P0, R39, R26 ;  /* 0x0000001a27007302 */ /* 0x000ea20000000000 */
[----:B0-----:R-:W-:-:S04]  /*0d70*/  FFMA R4, -R26, R3, 1 ;  /* 0x3f8000001a047423 */ /* 0x001fc80000000103 */
[----:B------:R-:W-:Y:S01]  /*0d80*/  FFMA R3, R3, R4, R3 ;  /* 0x0000000403037223 */ /* 0x000fe20000000003 */
[----:B-1----:R-:W-:-:S03]  /*0d90*/  DMUL R36, R36, UR10 ;  /* 0x0000000a24247c28 */ /* 0x002fc60008000000 */
[----:B------:R-:W-:-:S03]  /*0da0*/  FFMA R4, R3, 0.00019999999494757503271, RZ ;  /* 0x3951b71703047823 */ /* 0x000fc600000000ff */
[----:B------:R-:W0:Y:S01]  /*0db0*/  F2F.F32.F64 R30, R36 ;  /* 0x00000024001e7310 */ /* 0x000e220000301000 */
[----:B------:R-:W-:-:S04]  /*0dc0*/  FFMA R6, -R26, R4, 0.00019999999494757503271 ;  /* 0x3951b7171a067423 */ /* 0x000fc80000000104 */
[----:B------:R-:W-:Y:S01]  /*0dd0*/  FFMA R3, R3, R6, R4 ;  /* 0x0000000603037223 */ /* 0x000fe20000000004 */
[----:B0-----:R-:W-:Y:S01]  /*0de0*/  FSEL R30, R30, RZ, !P1 ;  /* 0x000000ff1e1e7208 */ /* 0x001fe20004800000 */
[----:B--2---:R-:W-:Y:S06]  /*0df0*/  @!P0 BRA `(.L_x_20) ;  /* 0x0000000000108947 */ /* 0x004fec0003800000 */
[----:B------:R-:W-:Y:S02]  /*0e00*/  MOV R3, R26 ;  /* 0x0000001a00037202 */ /* 0x000fe40000000f00 */
[----:B------:R-:W-:Y:S02]  /*0e10*/  MOV R4, 0x3951b717 ;  /* 0x3951b71700047802 */ /* 0x000fe40000000f00 */
[----:B------:R-:W-:-:S07]  /*0e20*/  MOV R6, 0xe40 ;  /* 0x00000e4000067802 */ /* 0x000fce0000000f00 */
[----:B------:R-:W-:Y:S05]  /*0e30*/  CALL.REL.NOINC `($__internal_2_$__cuda_sm3x_div_rn_noftz_f32_slowpath) ;  /* 0x0000001c006c7944 */ /* 0x000fea0003c00000 */
.L_x_20:
[----:B------:R-:W-:Y:S05]  /*0e40*/  BSYNC.RECONVERGENT B4 ;  /* 0x0000000000047941 */ /* 0x000fea0003800200 */
.L_x_19:
[----:B------:R-:W-:Y:S01]  /*0e50*/  FMUL R3, R30, R3 ;  /* 0x000000031e037220 */ /* 0x000fe20000400000 */
[----:B------:R-:W-:Y:S01]  /*0e60*/  FADD R25, -R10, R25 ;  /* 0x000000190a197221 */ /* 0x000fe20000000100 */
[----:B------:R-:W-:Y:S01]  /*0e70*/  FADD R23, -R11, R22 ;  /* 0x000000160b177221 */ /* 0x000fe20000000100 */
[----:B------:R-:W-:Y:S02]  /*0e80*/  FADD R27, -R12, R27 ;  /* 0x0000001b0c1b7221 */ /* 0x000fe40000000100 */
[C---:B------:R-:W-:Y:S01]  /*0e90*/  FFMA R2, R3.reuse, R25, R2 ;  /* 0x0000001903027223 */ /* 0x040fe20000000002 */
[C---:B------:R-:W-:Y:S01]  /*0ea0*/  FFMA R18, R3.reuse, R23, R18 ;  /* 0x0000001703127223 */ /* 0x040fe20000000012 */
[----:B------:R-:W-:Y:S01]  /*0eb0*/  FFMA R0, R3, R27, R0 ;  /* 0x0000001b03007223 */ /* 0x000fe20000000000 */
[----:B------:R-:W-:-:S07]  /*0ec0*/  IMAD.MOV.U32 R3, RZ, RZ, R28 ;  /* 0x000000ffff037224 */ /* 0x000fce00078e001c */
.L_x_9:
[----:B------:R-:W-:Y:S05]  /*0ed0*/  BSYNC.RECONVERGENT B3 ;  /* 0x0000000000037941 */ /* 0x000fea0003800200 */
.L_x_8:
[----:B------:R-:W-:-:S13]  /*0ee0*/  ISETP.NE.AND P0, PT, R29, R28, PT ;  /* 0x0000001c1d00720c */ /* 0x000fda0003f05270 */
[----:B------:R-:W-:Y:S05]  /*0ef0*/  @!P0 BRA `(.L_x_7) ;  /* 0x0000001000208947 */ /* 0x000fea0003800000 */
[----:B------:R-:W0:Y:S02]  /*0f00*/  LDC.64 R22, c[0x0][0x388] ;  /* 0x0000e200ff167b82 */ /* 0x000e240000000a00 */
[----:B0-----:R-:W-:-:S03]  /*0f10*/  IMAD.WIDE.U32 R22, R3, 0x4, R22 ;  /* 0x0000000403167825 */ /* 0x001fc600078e0016 */
[----:B------:R-:W-:Y:S02]  /*0f20*/  IADD3 R26, P0, PT, R22, 0x4, RZ ;  /* 0x00000004161a7810 */ /* 0x000fe40007f1e0ff */
[----:B------:R-:W-:Y:S02]  /*0f30*/  IADD3 R22, PT, PT, -R29, R3, RZ ;  /* 0x000000031d167210 */ /* 0x000fe40007ffe1ff */
[----:B------:R-:W-:-:S09]  /*0f40*/  IADD3.X R27, PT, PT, RZ, R23, RZ, P0, !PT ;  /* 0x00000017ff1b7210 */ /* 0x000fd200007fe4ff */
.L_x_47:
[----:B------:R-:W2:Y:S01]  /*0f50*/  LDG.E R3, desc[UR8][R26.64+-0x4] ;  /* 0xfffffc081a037981 */ /* 0x000ea2000c1e1900 */
[----:B------:R-:W-:Y:S01]  /*0f60*/  VIADD R22, R22, 0x2 ;  /* 0x0000000216167836 */ /* 0x000fe20000000000 */
[----:B------:R-:W-:Y:S04]  /*0f70*/  BSSY.RECONVERGENT B3, `(.L_x_21) ;  /* 0x000007e000037945 */ /* 0x000fe80003800200 */
[----:B------:R-:W-:Y:S02]  /*0f80*/  ISETP.NE.AND P1, PT, R22, RZ, PT ;  /* 0x000000ff1600720c */ /* 0x000fe40003f25270 */
        /* <DEDUP_REMOVED lines=19> */
[----:B------:R-:W-:Y:S02]  /*10c0*/  MOV R3, R23 ;  /* 0x0000001700037202 */ /* 0x000fe40000000f00 */
[----:B------:R-:W-:-:S07]  /*10d0*/  MOV R30, 0x10f0 ;  /* 0x000010f0001e7802 */ /* 0x000fce0000000f00 */
[----:B-----5:R-:W-:Y:S05]  /*10e0*/  CALL.REL.NOINC `($__internal_1_$__cuda_sm20_sqrt_rn_f32_slowpath) ;  /* 0x00000018006c7944 */ /* 0x020fea0003c00000 */
[----:B------:R-:W-:Y:S01]  /*10f0*/  IMAD.MOV.U32 R28, RZ, RZ, R4 ;  /* 0x000000ffff1c7224 */ /* 0x000fe200078e0004 */
[----:B------:R-:W-:Y:S06]  /*1100*/  BRA `(.L_x_25) ;  /* 0x0000000000107947 */ /* 0x000fec0003800000 */
.L_x_24:
[----:B------:R-:W-:Y:S01]  /*1110*/  FMUL.FTZ R28, R23, R4 ;  /* 0x00000004171c7220 */ /* 0x000fe20000410000 */
[----:B------:R-:W-:-:S03]  /*1120*/  FMUL.FTZ R4, R4, 0.5 ;  /* 0x3f00000004047820 */ /* 0x000fc60000410000 */
[----:B------:R-:W-:-:S04]  /*1130*/  FFMA R3, -R28, R28, R23 ;  /* 0x0000001c1c037223 */ /* 0x000fc80000000117 */
[----:B------:R-:W-:-:S07]  /*1140*/  FFMA R28, R3, R4, R28 ;  /* 0x00000004031c7223 */ /* 0x000fce000000001c */
.L_x_25:
[----:B------:R-:W-:Y:S05]  /*1150*/  BSYNC.RECONVERGENT B1 ;  /* 0x0000000000017941 */ /* 0x000fea0003800200 */
.L_x_23:
[----:B-----5:R-:W-:-:S04]  /*1160*/  FSETP.GT.AND P0, PT, R25, 9.9999999747524270788e-07, PT ;  /* 0x358637bd1900780b */ /* 0x020fc80003f04000 */
[----:B------:R-:W-:-:S04]  /*1170*/  FSETP.LEU.OR P0, PT, R28, 9.9999999747524270788e-07, !P0 ;  /* 0x358637bd1c00780b */ /* 0x000fc8000470b400 */
[----:B------:R-:W-:-:S13]  /*1180*/  FSETP.GEU.OR P0, PT, R28, 0.039999999105930328369, P0 ;  /* 0x3d23d70a1c00780b */ /* 0x000fda000070e400 */
[----:B------:R-:W-:Y:S05]  /*1190*/  @P0 BRA `(.L_x_22) ;  /* 0x00000004006c0947 */ /* 0x000fea0003800000 */
[----:B------:R0:W5:Y:S04]  /*11a0*/  LDG.E R45, desc[UR8][R38.64+0x1c] ;  /* 0x00001c08262d7981 */ /* 0x000168000c1e1900 */
[----:B------:R0:W5:Y:S04]  /*11b0*/  LDG.E R29, desc[UR8][R38.64+0x14] ;  /* 0x00001408261d7981 */ /* 0x000168000c1e1900 */
[----:B------:R0:W5:Y:S04]  /*11c0*/  LDG.E R30, desc[UR8][R38.64+0x10] ;  /* 0x00001008261e7981 */ /* 0x000168000c1e1900 */
[----:B------:R0:W5:Y:S01]  /*11d0*/  LDG.E R31, desc[UR8][R38.64+0xc] ;  /* 0x00000c08261f7981 */ /* 0x000162000c1e1900 */
[C---:B------:R-:W-:Y:S01]  /*11e0*/  FSETP.GT.AND P2, PT, R28.reuse, 0.039999999105930328369, PT ;  /* 0x3d23d70a1c00780b */ /* 0x040fe20003f44000 */
[----:B------:R-:W-:Y:S01]  /*11f0*/  BSSY.RECONVERGENT B1, `(.L_x_26) ;  /* 0x0000023000017945 */ /* 0x000fe20003800200 */
[----:B------:R-:W-:Y:S01]  /*1200*/  HFMA2 R33, -RZ, RZ, 0, 0 ;  /* 0x00000000ff217431 */ /* 0x000fe200000001ff */
[----:B------:R-:W-:Y:S01]  /*1210*/  MOV R35, RZ ;  /* 0x000000ff00237202 */ /* 0x000fe20000000f00 */
[----:B------:R-:W-:Y:S01]  /*1220*/  IMAD.MOV.U32 R37, RZ, RZ, RZ ;  /* 0x000000ffff257224 */ /* 0x000fe200078e00ff */
[----:B------:R-:W-:-:S13]  /*1230*/  FSETP.LT.OR P0, PT, R28, 9.9999999747524270788e-07, P2 ;  /* 0x358637bd1c00780b */ /* 0x000fda0001701400 */
[----:B0-----:R-:W-:Y:S05]  /*1240*/  @P0 BRA `(.L_x_27) ;  /* 0x0000000000740947 */ /* 0x001fea0003800000 */
[----:B------:R-:W0:Y:S01]  /*1250*/  F2F.F64.F32 R34, R28 ;  /* 0x0000001c00227310 */ /* 0x000e220000201800 */
[----:B------:R-:W-:Y:S01]  /*1260*/  MOV R36, 0x1 ;  /* 0x0000000100247802 */ /* 0x000fe20000000f00 */
[----:B------:R-:W-:Y:S01]  /*1270*/  FADD R3, -R28, 0.039999999105930328369 ;  /* 0x3d23d70a1c037421 */ /* 0x000fe20000000100 */
[----:B------:R-:W-:Y:S01]  /*1280*/  UMOV UR10, 0x7c057f45 ;  /* 0x7c057f45000a7882 */ /* 0x000fe20000000000 */
[----:B------:R-:W-:Y:S01]  /*1290*/  UMOV UR11, 0x41ea0e1b ;  /* 0x41ea0e1b000b7882 */ /* 0x000fe20000000000 */
[----:B------:R-:W-:Y:S03]  /*12a0*/  BSSY.RECONVERGENT B2, `(.L_x_28) ;  /* 0x0000013000027945 */ /* 0x000fe60003800200 */
        /* <DEDUP_REMOVED lines=18> */
.L_x_29:
[----:B------:R-:W-:Y:S05]  /*13d0*/  BSYNC.RECONVERGENT B2 ;  /* 0x0000000000027941 */ /* 0x000fea0003800200 */
.L_x_28:
[----:B------:R-:W0:Y:S02]  /*13e0*/  F2F.F32.F64 R37, R40 ;  /* 0x0000002800257310 */ /* 0x000e240000301000 */
[-C--:B0-----:R-:W-:Y:S01]  /*13f0*/  FMUL R33, R47, R37.reuse ;  /* 0x000000252f217220 */ /* 0x081fe20000400000 */
[-C--:B------:R-:W-:Y:S01]  /*1400*/  FMUL R35, R46, R37.reuse ;  /* 0x000000252e237220 */ /* 0x080fe20000400000 */
[----:B------:R-:W-:-:S07]  /*1410*/  FMUL R37, R44, R37 ;  /* 0x000000252c257220 */ /* 0x000fce0000400000 */
.L_x_27:
[----:B------:R-:W-:Y:S05]  /*1420*/  BSYNC.RECONVERGENT B1 ;  /* 0x0000000000017941 */ /* 0x000fea0003800200 */
.L_x_26:
        /* <DEDUP_REMOVED lines=15> */
[----:B------:R-:W-:-:S07]  /*1520*/  IMAD.MOV.U32 R23, RZ, RZ, R3 ;  /* 0x000000ffff177224 */ /* 0x000fce00078e0003 */
.L_x_31:
[----:B------:R-:W-:Y:S05]  /*1530*/  BSYNC.RECONVERGENT B4 ;  /* 0x0000000000047941 */ /* 0x000fea0003800200 */
.L_x_30:
[----:B------:R-:W-:Y:S01]  /*1540*/  FADD R6, -R28, 0.039999999105930328369 ;  /* 0x3d23d70a1c067421 */ /* 0x000fe20000000100 */
[----:B------:R-:W0:Y:S01]  /*1550*/  MUFU.RCP R4, R25 ;  /* 0x0000001900047308 */ /* 0x000e220000001000 */
[----:B------:R-:W-:Y:S01]  /*1560*/  UMOV UR10, 0x7c057f45 ;  /* 0x7c057f45000a7882 */ /* 0x000fe20000000000 */
[----:B------:R-:W-:Y:S01]  /*1570*/  UMOV UR11, 0x41ea0e1b ;  /* 0x41ea0e1b000b7882 */ /* 0x000fe20000000000 */
[----:B------:R-:W-:Y:S01]  /*1580*/  UMOV UR7, 0x3951b717 ;  /* 0x3951b71700077882 */ /* 0x000fe20000000000 */
[----:B------:R-:W-:Y:S01]  /*1590*/  BSSY.RECONVERGENT B4, `(.L_x_32) ;  /* 0x0000014000047945 */ /* 0x000fe20003800200 */
[----:B------:R-:W-:Y:S01]  /*15a0*/  MOV R24, UR7 ;  /* 0x0000000700187c02 */ /* 0x000fe20008000f00 */
        /* <DEDUP_REMOVED lines=14> */
[----:B------:R-:W-:Y:S01]  /*1690*/  MOV R3, R25 ;  /* 0x0000001900037202 */ /* 0x000fe20000000f00 */
[----:B------:R-:W-:Y:S01]  /*16a0*/  IMAD.MOV.U32 R4, RZ, RZ, 0x3951b717 ;  /* 0x3951b717ff047424 */ /* 0x000fe200078e00ff */
[----:B------:R-:W-:-:S07]  /*16b0*/  MOV R6, 0x16d0 ;  /* 0x000016d000067802 */ /* 0x000fce0000000f00 */
[----:B------:R-:W-:Y:S05]  /*16c0*/  CALL.REL.NOINC `($__internal_2_$__cuda_sm3x_div_rn_noftz_f32_slowpath) ;  /* 0x0000001400487944 */ /* 0x000fea0003c00000 */
.L_x_33:
[----:B------:R-:W-:Y:S05]  /*16d0*/  BSYNC.RECONVERGENT B4 ;  /* 0x0000000000047941 */ /* 0x000fea0003800200 */
.L_x_32:
[----:B------:R-:W-:Y:S01]  /*16e0*/  FMUL R3, R28, R3 ;  /* 0x000000031c037220 */ /* 0x000fe20000400000 */
[----:B------:R-:W-:Y:S01]  /*16f0*/  FADD R31, -R10, R31 ;  /* 0x0000001f0a1f7221 */ /* 0x000fe20000000100 */
[----:B------:R-:W-:Y:S01]  /*1700*/  FADD R23, -R11, R30 ;  /* 0x0000001e0b177221 */ /* 0x000fe20000000100 */
[----:B------:R-:W-:Y:S02]  /*1710*/  FADD R29, -R12, R29 ;  /* 0x0000001d0c1d7221 */ /* 0x000fe40000000100 */
[C---:B------:R-:W-:Y:S01]  /*1720*/  FFMA R2, R3.reuse, R31, R2 ;  /* 0x0000001f03027223 */ /* 0x040fe20000000002 */
[C---:B------:R-:W-:Y:S01]  /*1730*/  FFMA R18, R3.reuse, R23, R18 ;  /* 0x0000001703127223 */ /* 0x040fe20000000012 */
[----:B------:R-:W-:-:S07]  /*1740*/  FFMA R0, R3, R29, R0 ;  /* 0x0000001d03007223 */ /* 0x000fce0000000000 */
.L_x_22:
[----:B------:R-:W-:Y:S05]  /*1750*/  BSYNC.RECONVERGENT B3 ;  /* 0x0000000000037941 */ /* 0x000fea0003800200 */
.L_x_21:
[----:B------:R-:W2:Y:S01]  /*1760*/  LDG.E R3, desc[UR8][R26.64] ;  /* 0x000000081a037981 */ /* 0x000ea2000c1e1900 */
[----:B------:R-:W-:Y:S01]  /*1770*/  BSSY.RECONVERGENT B3, `(.L_x_34) ;  /* 0x000007d000037945 */ /* 0x000fe20003800200 */
        /* <DEDUP_REMOVED lines=24> */
.L_x_37:
[----:B------:R-:W-:Y:S01]  /*1900*/  FMUL.FTZ R28, R23, R4 ;  /* 0x00000004171c7220 */ /* 0x000fe20000410000 */
[----:B------:R-:W-:-:S03]  /*1910*/  FMUL.FTZ R4, R4, 0.5 ;  /* 0x3f00000004047820 */ /* 0x000fc60000410000 */
[----:B------:R-:W-:-:S04]  /*1920*/  FFMA R3, -R28, R28, R23 ;  /* 0x0000001c1c037223 */ /* 0x000fc80000000117 */
[----:B------:R-:W-:-:S07]  /*1930*/  FFMA R28, R3, R4, R28 ;  /* 0x00000004031c7223 */ /* 0x000fce000000001c */
.L_x_38:
[----:B------:R-:W-:Y:S05]  /*1940*/  BSYNC.RECONVERGENT B1 ;  /* 0x0000000000017941 */ /* 0x000fea0003800200 */
.L_x_36:
        /* <DEDUP_REMOVED lines=39> */
.L_x_42:
[----:B------:R-:W-:Y:S05]  /*1bc0*/  BSYNC.RECONVERGENT B2 ;  /* 0x0000000000027941 */ /* 0x000fea0003800200 */
.L_x_41:
[----:B------:R-:W0:Y:S02]  /*1bd0*/  F2F.F32.F64 R37, R40 ;  /* 0x0000002800257310 */ /* 0x000e240000301000 */
[-C--:B0-----:R-:W-:Y:S01]  /*1be0*/  FMUL R33, R46, R37.reuse ;  /* 0x000000252e217220 */ /* 0x081fe20000400000 */
[-C--:B------:R-:W-:Y:S01]  /*1bf0*/  FMUL R35, R44, R37.reuse ;  /* 0x000000252c237220 */ /* 0x080fe20000400000 */
[----:B------:R-:W-:-:S07]  /*1c00*/  FMUL R37, R45, R37 ;  /* 0x000000252d257220 */ /* 0x000fce0000400000 */
.L_x_40:
[----:B------:R-:W-:Y:S05]  /*1c10*/  BSYNC.RECONVERGENT B1 ;  /* 0x0000000000017941 */ /* 0x000fea0003800200 */
.L_x_39:
        /* <DEDUP_REMOVED lines=16> */
.L_x_44:
[----:B------:R-:W-:Y:S05]  /*1d20*/  BSYNC.RECONVERGENT B4 ;  /* 0x0000000000047941 */ /* 0x000fea0003800200 */
.L_x_43:
        /* <DEDUP_REMOVED lines=25> */
.L_x_46:
[----:B------:R-:W-:Y:S05]  /*1ec0*/  BSYNC.RECONVERGENT B4 ;  /* 0x0000000000047941 */ /* 0x000fea0003800200 */
.L_x_45:
[----:B------:R-:W-:Y:S01]  /*1ed0*/  FMUL R3, R28, R3 ;  /* 0x000000031c037220 */ /* 0x000fe20000400000 */
[----:B------:R-:W-:Y:S01]  /*1ee0*/  FADD R31, -R10, R31 ;  /* 0x0000001f0a1f7221 */ /* 0x000fe20000000100 */
[----:B------:R-:W-:Y:S01]  /*1ef0*/  FADD R23, -R11, R30 ;  /* 0x0000001e0b177221 */ /* 0x000fe20000000100 */
[----:B------:R-:W-:Y:S02]  /*1f00*/  FADD R29, -R12, R29 ;  /* 0x0000001d0c1d7221 */ /* 0x000fe40000000100 */
[C---:B------:R-:W-:Y:S01]  /*1f10*/  FFMA R2, R3.reuse, R31, R2 ;  /* 0x0000001f03027223 */ /* 0x040fe20000000002 */
[C---:B------:R-:W-:Y:S01]  /*1f20*/  FFMA R18, R3.reuse, R23, R18 ;  /* 0x0000001703127223 */ /* 0x040fe20000000012 */
[----:B------:R-:W-:-:S07]  /*1f30*/  FFMA R0, R3, R29, R0 ;  /* 0x0000001d03007223 */ /* 0x000fce0000000000 */
.L_x_35:
[----:B------:R-:W-:Y:S05]  /*1f40*/  BSYNC.RECONVERGENT B3 ;  /* 0x0000000000037941 */ /* 0x000fea0003800200 */
.L_x_34:
[----:B------:R-:W-:-:S04]  /*1f50*/  IADD3 R26, P0, PT, R26, 0x8, RZ ;  /* 0x000000081a1a7810 */ /* 0x000fc80007f1e0ff */
[----:B------:R-:W-:Y:S01]  /*1f60*/  IADD3.X R27, PT, PT, RZ, R27, RZ, P0, !PT ;  /* 0x0000001bff1b7210 */ /* 0x000fe200007fe4ff */
[----:B------:R-:W-:Y:S08]  /*1f70*/  @P1 BRA `(.L_x_47) ;  /* 0xffffffec00f41947 */ /* 0x000ff0000383ffff */
.L_x_7:
[----:B------:R-:W-:Y:S05]  /*1f80*/  BSYNC.RECONVERGENT B0 ;  /* 0x0000000000007941 */ /* 0x000fea0003800200 */
.L_x_6:
[----:B------:R-:W-:Y:S05]  /*1f90*/  BRA.U UP2, `(.L_x_48) ;  /* 0xffffffe502647547 */ /* 0x000fea000b83ffff */
[----:B------:R-:W-:Y:S05]  /*1fa0*/  BRA.U UP1, `(.L_x_49) ;  /* 0xffffffe501487547 */ /* 0x000fea000b83ffff */
[----:B------:R-:W-:Y:S05]  /*1fb0*/  BRA.U UP0, `(.L_x_50) ;  /* 0xffffffe500347547 */ /* 0x000fea000b83ffff */
[----:B------:R-:W0:Y:S01]  /*1fc0*/  MUFU.RCP R4, R13 ;  /* 0x0000000d00047308 */ /* 0x000e220000001000 */
[----:B------:R-:W-:Y:S01]  /*1fd0*/  BSSY.RECONVERGENT B0, `(.L_x_51) ;  /* 0x000000e000007945 */ /* 0x000fe20003800200 */
[----:B------:R-:W-:-:S06]  /*1fe0*/  FFMA R18, R13, -9.8100004196166992188, R18 ;  /* 0xc11cf5c30d127823 */ /* 0x000fcc0000000012 */
[----:B------:R-:W1:Y:S01]  /*1ff0*/  FCHK P0, R2, R13 ;  /* 0x0000000d02007302 */ /* 0x000e620000000000 */
[----:B0-----:R-:W-:-:S04]  /*2000*/  FFMA R3, -R13, R4, 1 ;  /* 0x3f8000000d037423 */ /* 0x001fc80000000104 */
[----:B------:R-:W-:-:S04]  /*2010*/  FFMA R3, R4, R3, R4 ;  /* 0x0000000304037223 */ /* 0x000fc80000000004 */
[----:B------:R-:W-:-:S04]  /*2020*/  FFMA R4, R2, R3, RZ ;  /* 0x0000000302047223 */ /* 0x000fc800000000ff */
[----:B------:R-:W-:-:S04]  /*2030*/  FFMA R5, -R13, R4, R2 ;  /* 0x000000040d057223 */ /* 0x000fc80000000102 */
[----:B------:R-:W-:Y:S01]  /*2040*/  FFMA R5, R3, R5, R4 ;  /* 0x0000000503057223 */ /* 0x000fe20000000004 */
[----:B-1----:R-:W-:Y:S06]  /*2050*/  @!P0 BRA `(.L_x_52) ;  /* 0x0000000000148947 */ /* 0x002fec0003800000 */
[----:B------:R-:W-:Y:S01]  /*2060*/  MOV R4, R2 ;  /* 0x0000000200047202 */ /* 0x000fe20000000f00 */
[----:B------:R-:W-:Y:S01]  /*2070*/  IMAD.MOV.U32 R3, RZ, RZ, R13 ;  /* 0x000000ffff037224 */ /* 0x000fe200078e000d */
[----:B------:R-:W-:-:S07]  /*2080*/  MOV R6, 0x20a0 ;  /* 0x000020a000067802 */ /* 0x000fce0000000f00 */
[----:B------:R-:W-:Y:S05]  /*2090*/  CALL.REL.NOINC `($__internal_2_$__cuda_sm3x_div_rn_noftz_f32_slowpath) ;  /* 0x0000000800d47944 */ /* 0x000fea0003c00000 */
[----:B------:R-:W-:-:S07]  /*20a0*/  MOV R5, R3 ;  /* 0x0000000300057202 */ /* 0x000fce0000000f00 */
.L_x_52:
[----:B------:R-:W-:Y:S05]  /*20b0*/  BSYNC.RECONVERGENT B0 ;  /* 0x0000000000007941 */ /* 0x000fea0003800200 */
.L_x_51:
[----:B------:R-:W0:Y:S01]  /*20c0*/  MUFU.RCP R2, R13 ;  /* 0x0000000d00027308 */ /* 0x000e220000001000 */
[----:B------:R-:W-:Y:S07]  /*20d0*/  BSSY.RECONVERGENT B0, `(.L_x_53) ;  /* 0x000000d000007945 */ /* 0x000fee0003800200 */
        /* <DEDUP_REMOVED lines=12> */
.L_x_54:
[----:B------:R-:W-:Y:S05]  /*21a0*/  BSYNC.RECONVERGENT B0 ;  /* 0x0000000000007941 */ /* 0x000fea0003800200 */
.L_x_53:
        /* <DEDUP_REMOVED lines=13> */
.L_x_56:
[----:B------:R-:W-:Y:S05]  /*2280*/  BSYNC.RECONVERGENT B0 ;  /* 0x0000000000007941 */ /* 0x000fea0003800200 */
.L_x_55:
[----:B------:R-:W0:Y:S01]  /*2290*/  LDCU UR4, c[0x0][0x3a4] ;  /* 0x00007480ff0477ac */ /* 0x000e220008000800 */
[----:B------:R-:W1:Y:S01]  /*22a0*/  S2R R13, SR_TID.X ;  /* 0x00000000000d7919 */ /* 0x000e620000002100 */
[----:B------:R-:W1:Y:S08]  /*22b0*/  S2UR UR5, SR_CTAID.X ;  /* 0x00000000000579c3 */ /* 0x000e700000002500 */
[----:B------:R-:W1:Y:S01]  /*22c0*/  LDC R0, c[0x0][0x360] ;  /* 0x0000d800ff007b82 */ /* 0x000e620000000800 */
[----:B0-----:R-:W-:Y:S01]  /*22d0*/  FFMA R10, R5, UR4, R10 ;  /* 0x00000004050a7c23 */ /* 0x001fe2000800000a */
[----:B------:R-:W-:Y:S01]  /*22e0*/  FFMA R11, R2, UR4, R11 ;  /* 0x00000004020b7c23 */ /* 0x000fe2000800000b */
[----:B------:R-:W-:-:S05]  /*22f0*/  FFMA R12, R3, UR4, R12 ;  /* 0x00000004030c7c23 */ /* 0x000fca000800000c */
[----:B------:R-:W0:Y:S01]  /*2300*/  LDC.64 R14, c[0x0][0x380] ;  /* 0x0000e000ff0e7b82 */ /* 0x000e220000000a00 */
[----:B------:R-:W-:Y:S01]  /*2310*/  FFMA R7, R10, UR4, R7 ;  /* 0x000000040a077c23 */ /* 0x000fe20008000007 */
[----:B------:R-:W-:Y:S01]  /*2320*/  FFMA R8, R11, UR4, R8 ;  /* 0x000000040b087c23 */ /* 0x000fe20008000008 */
[----:B------:R-:W-:-:S03]  /*2330*/  FFMA R9, R12, UR4, R9 ;  /* 0x000000040c097c23 */ /* 0x000fc60008000009 */
[----:B------:R-:W-:Y:S02]  /*2340*/  FSETP.GEU.AND P3, PT, R7, -0.51200002431869506836, PT ;  /* 0xbf03126f0700780b */ /* 0x000fe40003f6e000 */
[----:B------:R-:W-:Y:S02]  /*2350*/  FSETP.GEU.AND P4, PT, R8, -0.51200002431869506836, PT ;  /* 0xbf03126f0800780b */ /* 0x000fe40003f8e000 */
[----:B------:R-:W-:Y:S02]  /*2360*/  FSETP.GEU.AND P5, PT, R9, -0.51200002431869506836, PT ;  /* 0xbf03126f0900780b */ /* 0x000fe40003fae000 */
[----:B------:R-:W-:Y:S01]  /*2370*/  FMNMX.NAN R7, R7, -0.51200002431869506836, !PT ;  /* 0xbf03126f07077809 */ /* 0x000fe20007820000 */
[----:B-1----:R-:W-:Y:S01]  /*2380*/  IMAD R3, R0, UR5, R13 ;  /* 0x0000000500037c24 */ /* 0x002fe2000f8e020d */
[----:B------:R-:W-:Y:S02]  /*2390*/  FMNMX.NAN R8, R8, -0.51200002431869506836, !PT ;  /* 0xbf03126f08087809 */ /* 0x000fe40007820000 */
[----:B------:R-:W-:-:S02]  /*23a0*/  FMNMX.NAN R9, R9, -0.51200002431869506836, !PT ;  /* 0xbf03126f09097809 */ /* 0x000fc40007820000 */
[----:B------:R-:W-:Y:S01]  /*23b0*/  FSETP.GT.AND P0, PT, R7, 0.51200002431869506836, PT ;  /* 0x3f03126f0700780b */ /* 0x000fe20003f04000 */
[----:B------:R-:W-:Y:S01]  /*23c0*/  @!P3 FMUL R10, R10, -0.30000001192092895508 ;  /* 0xbe99999a0a0ab820 */ /* 0x000fe20000400000 */
[----:B------:R-:W-:Y:S01]  /*23d0*/  FSETP.GT.AND P1, PT, R8, 0.51200002431869506836, PT ;  /* 0x3f03126f0800780b */ /* 0x000fe20003f24000 */
[----:B------:R-:W-:Y:S01]  /*23e0*/  @!P4 FMUL R11, R11, -0.30000001192092895508 ;  /* 0xbe99999a0b0bc820 */ /* 0x000fe20000400000 */
[----:B------:R-:W-:Y:S01]  /*23f0*/  FSETP.GT.AND P2, PT, R9, 0.51200002431869506836, PT ;  /* 0x3f03126f0900780b */ /* 0x000fe20003f44000 */
[----:B------:R-:W-:Y:S01]  /*2400*/  @!P5 FMUL R12, R12, -0.30000001192092895508 ;  /* 0xbe99999a0c0cd820 */ /* 0x000fe20000400000 */
[----:B0-----:R-:W-:Y:S01]  /*2410*/  IMAD.WIDE R2, R3, 0x20, R14 ;  /* 0x0000002003027825 */ /* 0x001fe200078e020e */
[----:B------:R-:W-:Y:S02]  /*2420*/  FSEL R7, R7, 0.51200002431869506836, !P0 ;  /* 0x3f03126f07077808 */ /* 0x000fe40004000000 */
[----:B------:R-:W-:Y:S02]  /*2430*/  FSEL R5, R8, 0.51200002431869506836, !P1 ;  /* 0x3f03126f08057808 */ /* 0x000fe40004800000 */
[----:B------:R-:W-:Y:S01]  /*2440*/  FSEL R9, R9, 0.51200002431869506836, !P2 ;  /* 0x3f03126f09097808 */ /* 0x000fe20005000000 */
[----:B------:R-:W-:Y:S01]  /*2450*/  STG.E desc[UR8][R2.64], R7 ;  /* 0x0000000702007986 */ /* 0x000fe2000c101908 */
[----:B------:R-:W-:-:S02]  /*2460*/  @P0 FMUL R10, R10, -0.30000001192092895508 ;  /* 0xbe99999a0a0a0820 */ /* 0x000fc40000400000 */
[----:B------:R-:W-:Y:S01]  /*2470*/  @P1 FMUL R11, R11, -0.30000001192092895508 ;  /* 0xbe99999a0b0b1820 */ /* 0x000fe20000400000 */
[----:B------:R-:W-:Y:S01]  /*2480*/  STG.E desc[UR8][R2.64+0x4], R5 ;  /* 0x0000040502007986 */ /* 0x000fe2000c101908 */
[----:B------:R-:W-:-:S03]  /*2490*/  @P2 FMUL R12, R12, -0.30000001192092895508 ;  /* 0xbe99999a0c0c2820 */ /* 0x000fc60000400000 */
[----:B------:R-:W-:Y:S04]  /*24a0*/  STG.E desc[UR8][R2.64+0x8], R9 ;  /* 0x0000080902007986 */ /* 0x000fe8000c101908 */
[----:B------:R-:W-:Y:S04]  /*24b0*/  STG.E desc[UR8][R2.64+0xc], R10 ;  /* 0x00000c0a02007986 */ /* 0x000fe8000c101908 */
[----:B------:R-:W-:Y:S04]  /*24c0*/  STG.E desc[UR8][R2.64+0x10], R11 ;  /* 0x0000100b02007986 */ /* 0x000fe8000c101908 */
[----:B------:R-:W-:Y:S01]  /*24d0*/  STG.E desc[UR8][R2.64+0x14], R12 ;  /* 0x0000140c02007986 */ /* 0x000fe2000c101908 */
[----:B------:R-:W-:Y:S05]  /*24e0*/  EXIT ;  /* 0x000000000000794d */ /* 0x000fea0003800000 */
        .weak           $__internal_0_$__cuda_sm20_div_rn_f64_full
        .type           $__internal_0_$__cuda_sm20_div_rn_f64_full,@function
        .size           $__internal_0_$__cuda_sm20_div_rn_f64_full,($__internal_1_$__cuda_sm20_sqrt_rn_f32_slowpath - $__internal_0_$__cuda_sm20_div_rn_f64_full)
$__internal_0_$__cuda_sm20_div_rn_f64_full:
[C---:B------:R-:W-:Y:S01]  /*24f0*/  FSETP.GEU.AND P0, PT, |R35|.reuse, 1.469367938527859385e-39, PT ;  /* 0x001000002300780b */ /* 0x040fe20003f0e200 */
[----:B------:R-:W-:Y:S01]  /*2500*/  BSSY.RECONVERGENT B4, `(.L_x_57) ;  /* 0x0000056000047945 */ /* 0x000fe20003800200 */
[----:B------:R-:W-:Y:S02]  /*2510*/  LOP3.LUT R42, R35, 0x800fffff, RZ, 0xc0, !PT ;  /* 0x800fffff232a7812 */ /* 0x000fe400078ec0ff */
[----:B------:R-:W-:Y:S02]  /*2520*/  MOV R32, 0x1 ;  /* 0x0000000100207802 */ /* 0x000fe40000000f00 */
[----:B------:R-:W-:Y:S02]  /*2530*/  LOP3.LUT R43, R42, 0x3ff00000, RZ, 0xfc, !PT ;  /* 0x3ff000002a2b7812 */ /* 0x000fe400078efcff */
[----:B------:R-:W-:Y:S02]  /*2540*/  MOV R42, R34 ;  /* 0x00000022002a7202 */ /* 0x000fe40000000f00 */
[----:B------:R-:W-:-:S02]  /*2550*/  FSETP.GEU.AND P3, PT, |R37|, 1.469367938527859385e-39, PT ;  /* 0x001000002500780b */ /* 0x000fc40003f6e200 */
[----:B------:R-:W-:Y:S01]  /*2560*/  LOP3.LUT R3, R37, 0x7ff00000, RZ, 0xc0, !PT ;  /* 0x7ff0000025037812 */ /* 0x000fe200078ec0ff */
[----:B------:R-:W-:Y:S01]  /*2570*/  @!P0 DMUL R42, R34, 8.98846567431157953865e+307 ;  /* 0x7fe00000222a8828 */ /* 0x000fe20000000000 */
[----:B------:R-:W-:-:S04]  /*2580*/  LOP3.LUT R24, R35, 0x7ff00000, RZ, 0xc0, !PT ;  /* 0x7ff0000023187812 */ /* 0x000fc800078ec0ff */
[----:B------:R-:W-:Y:S01]  /*2590*/  ISETP.GE.U32.AND P5, PT, R3, R24, PT ;  /* 0x000000180300720c */ /* 0x000fe20003fa6070 */
[----:B------:R-:W0:Y:S04]  /*25a0*/  MUFU.RCP64H R33, R43 ;  /* 0x0000002b00217308 */ /* 0x000e280000001800 */
[----:B------:R-:W-:Y:S02]  /*25b0*/  @!P3 LOP3.LUT R6, R35, 0x7ff00000, RZ, 0xc0, !PT ;  /* 0x7ff000002306b812 */ /* 0x000fe400078ec0ff */
[----:B------:R-:W-:Y:S02]  /*25c0*/  @!P3 MOV R40, RZ ;  /* 0x000000ff0028b202 */ /* 0x000fe40000000f00 */
[----:B------:R-:W-:Y:S01]  /*25d0*/  @!P3 ISETP.GE.U32.AND P4, PT, R3, R6, PT ;  /* 0x000000060300b20c */ /* 0x000fe20003f86070 */
[----:B------:R-:W-:Y:S01]  /*25e0*/  IMAD.MOV.U32 R6, RZ, RZ, 0x1ca00000 ;  /* 0x1ca00000ff067424 */ /* 0x000fe200078e00ff */
[----:B------:R-:W-:-:S04]  /*25f0*/  @!P0 LOP3.LUT R24, R43, 0x7ff00000, RZ, 0xc0, !PT ;  /* 0x7ff000002b188812 */ /* 0x000fc800078ec0ff */
[----:B------:R-:W-:Y:S01]  /*2600*/  @!P3 SEL R23, R6, 0x63400000, !P4 ;  /* 0x634000000617b807 */ /* 0x000fe20006000000 */
[----:B0-----:R-:W-:-:S03]  /*2610*/  DFMA R38, R32, -R42, 1 ;  /* 0x3ff000002026742b */ /* 0x001fc6000000082a */
[----:B------:R-:W-:-:S04]  /*2620*/  @!P3 LOP3.LUT R23, R23, 0x80000000, R37, 0xf8, !PT ;  /* 0x800000001717b812 */ /* 0x000fc800078ef825 */
[----:B------:R-:W-:Y:S01]  /*2630*/  @!P3 LOP3.LUT R41, R23, 0x100000, RZ, 0xfc, !PT ;  /* 0x001000001729b812 */ /* 0x000fe200078efcff */
[----:B------:R-:W-:Y:S01]  /*2640*/  IMAD.MOV.U32 R23, RZ, RZ, R3 ;  /* 0x000000ffff177224 */ /* 0x000fe200078e0003 */
[----:B------:R-:W-:-:S08]  /*2650*/  DFMA R38, R38, R38, R38 ;  /* 0x000000262626722b */ /* 0x000fd00000000026 */
[----:B------:R-:W-:Y:S01]  /*2660*/  DFMA R32, R32, R38, R32 ;  /* 0x000000262020722b */ /* 0x000fe20000000020 */
[----:B------:R-:W-:Y:S02]  /*2670*/  SEL R39, R6, 0x63400000, !P5 ;  /* 0x6340000006277807 */ /* 0x000fe40006800000 */
[----:B------:R-:W-:Y:S02]  /*2680*/  MOV R38, R36 ;  /* 0x0000002400267202 */ /* 0x000fe40000000f00 */
[----:B------:R-:W-:-:S03]  /*2690*/  LOP3.LUT R39, R39, 0x800fffff, R37, 0xf8, !PT ;  /* 0x800fffff27277812 */ /* 0x000fc600078ef825 */
[----:B------:R-:W-:-:S03]  /*26a0*/  DFMA R48, R32, -R42, 1 ;  /* 0x3ff000002030742b */ /* 0x000fc6000000082a */
[----:B------:R-:W-:-:S05]  /*26b0*/  @!P3 DFMA R38, R38, 2, -R40 ;  /* 0x400000002626b82b */ /* 0x000fca0000000828 */
[----:B------:R-:W-:-:S05]  /*26c0*/  DFMA R48, R32, R48, R32 ;  /* 0x000000302030722b */ /* 0x000fca0000000020 */
[----:B------:R-:W-:-:S03]  /*26d0*/  @!P3 LOP3.LUT R23, R39, 0x7ff00000, RZ, 0xc0, !PT ;  /* 0x7ff000002717b812 */ /* 0x000fc600078ec0ff */
[----:B------:R-:W-:-:S08]  /*26e0*/  DMUL R40, R48, R38 ;  /* 0x0000002630287228 */ /* 0x000fd00000000000 */
[----:B------:R-:W-:-:S08]  /*26f0*/  DFMA R32, R40, -R42, R38 ;  /* 0x8000002a2820722b */ /* 0x000fd00000000026 */
[----:B------:R-:W-:Y:S01]  /*2700*/  DFMA R32, R48, R32, R40 ;  /* 0x000000203020722b */ /* 0x000fe20000000028 */
[----:B------:R-:W-:Y:S02]  /*2710*/  IADD3 R40, PT, PT, R23, -0x1, RZ ;  /* 0xffffffff17287810 */ /* 0x000fe40007ffe0ff */
[----:B------:R-:W-:Y:S02]  /*2720*/  IADD3 R41, PT, PT, R24, -0x1, RZ ;  /* 0xffffffff18297810 */ /* 0x000fe40007ffe0ff */
[----:B------:R-:W-:-:S04]  /*2730*/  ISETP.GT.U32.AND P0, PT, R40, 0x7feffffe, PT ;  /* 0x7feffffe2800780c */ /* 0x000fc80003f04070 */
[----:B------:R-:W-:-:S13]  /*2740*/  ISETP.GT.U32.OR P0, PT, R41, 0x7feffffe, P0 ;  /* 0x7feffffe2900780c */ /* 0x000fda0000704470 */
[----:B------:R-:W-:Y:S05]  /*2750*/  @P0 BRA `(.L_x_58) ;  /* 0x00000000006c0947 */ /* 0x000fea0003800000 */
[----:B------:R-:W-:Y:S02]  /*2760*/  LOP3.LUT R24, R35, 0x7ff00000, RZ, 0xc0, !PT ;  /* 0x7ff0000023187812 */ /* 0x000fe400078ec0ff */
[----:B------:R-:W-:Y:S02]  /*2770*/  MOV R36, RZ ;  /* 0x000000ff00247202 */ /* 0x000fe40000000f00 */
[CC--:B------:R-:W-:Y:S02]  /*2780*/  VIADDMNMX R23, R3.reuse, -R24.reuse, 0xb9600000, !PT ;  /* 0xb960000003177446 */ /* 0x0c0fe40007800918 */
[----:B------:R-:W-:Y:S02]  /*2790*/  ISETP.GE.U32.AND P0, PT, R3, R24, PT ;  /* 0x000000180300720c */ /* 0x000fe40003f06070 */
[----:B------:R-:W-:Y:S02]  /*27a0*/  VIMNMX R23, PT, PT, R23, 0x46a00000, PT ;  /* 0x46a0000017177848 */ /* 0x000fe40003fe0100 */
[----:B------:R-:W-:-:S05]  /*27b0*/  SEL R6, R6, 0x63400000, !P0 ;  /* 0x6340000006067807 */ /* 0x000fca0004000000 */
[----:B------:R-:W-:-:S05]  /*27c0*/  IMAD.IADD R6, R23, 0x1, -R6 ;  /* 0x0000000117067824 */ /* 0x000fca00078e0a06 */
[----:B------:R-:W-:-:S06]  /*27d0*/  IADD3 R37, PT, PT, R6, 0x7fe00000, RZ ;  /* 0x7fe0000006257810 */ /* 0x000fcc0007ffe0ff */
[----:B------:R-:W-:-:S10]  /*27e0*/  DMUL R40, R32, R36 ;  /* 0x0000002420287228 */ /* 0x000fd40000000000 */
[----:B------:R-:W-:-:S13]  /*27f0*/  FSETP.GTU.AND P0, PT, |R41|, 1.469367938527859385e-39, PT ;  /* 0x001000002900780b */ /* 0x000fda0003f0c200 */
[----:B------:R-:W-:Y:S05]  /*2800*/  @P0 BRA `(.L_x_59) ;  /* 0x0000000000940947 */ /* 0x000fea0003800000 */
[----:B------:R-:W-:-:S06]  /*2810*/  DFMA R38, R32, -R42, R38 ;  /* 0x8000002a2026722b */ /* 0x000fcc0000000026 */
[----:B------:R-:W-:-:S04]  /*2820*/  IMAD.MOV.U32 R38, RZ, RZ, RZ ;  /* 0x000000ffff267224 */ /* 0x000fc800078e00ff */
[C---:B------:R-:W-:Y:S02]  /*2830*/  FSETP.NEU.AND P0, PT, R39.reuse, RZ, PT ;  /* 0x000000ff2700720b */ /* 0x040fe40003f0d000 */
[----:B------:R-:W-:-:S04]  /*2840*/  LOP3.LUT R34, R39, 0x80000000, R35, 0x48, !PT ;  /* 0x8000000027227812 */ /* 0x000fc800078e4823 */
[----:B------:R-:W-:-:S07]  /*2850*/  LOP3.LUT R39, R34, R37, RZ, 0xfc, !PT ;  /* 0x0000002522277212 */ /* 0x000fce00078efcff */
[----:B------:R-:W-:Y:S05]  /*2860*/  @!P0 BRA `(.L_x_59) ;  /* 0x00000000007c8947 */ /* 0x000fea0003800000 */
[C---:B------:R-:W-:Y:S02]  /*2870*/  IADD3 R37, PT, PT, -R6.reuse, RZ, RZ ;  /* 0x000000ff06257210 */ /* 0x040fe40007ffe1ff */
[----:B------:R-:W-:Y:S02]  /*2880*/  MOV R36, RZ ;  /* 0x000000ff00247202 */ /* 0x000fe40000000f00 */
[----:B------:R-:W-:-:S04]  /*2890*/  IADD3 R6, PT, PT, -R6, -0x43300000, RZ ;  /* 0xbcd0000006067810 */ /* 0x000fc80007ffe1ff */
[----:B------:R-:W-:Y:S02]  /*28a0*/  DFMA R36, R40, -R36, R32 ;  /* 0x800000242824722b */ /* 0x000fe40000000020 */
[----:B------:R-:W-:-:S08]  /*28b0*/  DMUL.RP R32, R32, R38 ;  /* 0x0000002620207228 */ /* 0x000fd00000008000 */
[----:B------:R-:W-:Y:S02]  /*28c0*/  FSETP.NEU.AND P0, PT, |R37|, R6, PT ;  /* 0x000000062500720b */ /* 0x000fe40003f0d200 */
[----:B------:R-:W-:Y:S02]  /*28d0*/  LOP3.LUT R3, R33, R34, RZ, 0x3c, !PT ;  /* 0x0000002221037212 */ /* 0x000fe400078e3cff */
[----:B------:R-:W-:Y:S02]  /*28e0*/  FSEL R40, R32, R40, !P0 ;  /* 0x0000002820287208 */ /* 0x000fe40004000000 */
[----:B------:R-:W-:Y:S01]  /*28f0*/  FSEL R41, R3, R41, !P0 ;  /* 0x0000002903297208 */ /* 0x000fe20004000000 */
[----:B------:R-:W-:Y:S06]  /*2900*/  BRA `(.L_x_59) ;  /* 0x0000000000547947 */ /* 0x000fec0003800000 */
.L_x_58:
[----:B------:R-:W-:-:S14]  /*2910*/  DSETP.NAN.AND P0, PT, R36, R36, PT ;  /* 0x000000242400722a */ /* 0x000fdc0003f08000 */
[----:B------:R-:W-:Y:S05]  /*2920*/  @P0 BRA `(.L_x_60) ;  /* 0x0000000000440947 */ /* 0x000fea0003800000 */
[----:B------:R-:W-:-:S14]  /*2930*/  DSETP.NAN.AND P0, PT, R34, R34, PT ;  /* 0x000000222200722a */ /* 0x000fdc0003f08000 */
[----:B------:R-:W-:Y:S05]  /*2940*/  @P0 BRA `(.L_x_61) ;  /* 0x0000000000300947 */ /* 0x000fea0003800000 */
[----:B------:R-:W-:Y:S01]  /*2950*/  ISETP.NE.AND P0, PT, R23, R24, PT ;  /* 0x000000181700720c */ /* 0x000fe20003f05270 */
[----:B------:R-:W-:Y:S01]  /*2960*/  IMAD.MOV.U32 R40, RZ, RZ, 0x0 ;  /* 0x00000000ff287424 */ /* 0x000fe200078e00ff */
[----:B------:R-:W-:-:S11]  /*2970*/  MOV R41, 0xfff80000 ;  /* 0xfff8000000297802 */ /* 0x000fd60000000f00 */
[----:B------:R-:W-:Y:S05]  /*2980*/  @!P0 BRA `(.L_x_59) ;  /* 0x0000000000348947 */ /* 0x000fea0003800000 */
[----:B------:R-:W-:Y:S02]  /*2990*/  ISETP.NE.AND P0, PT, R23, 0x7ff00000, PT ;  /* 0x7ff000001700780c */ /* 0x000fe40003f05270 */
[----:B------:R-:W-:Y:S02]  /*29a0*/  LOP3.LUT R41, R37, 0x80000000, R35, 0x48, !PT ;  /* 0x8000000025297812 */ /* 0x000fe400078e4823 */
[----:B------:R-:W-:-:S13]  /*29b0*/  ISETP.EQ.OR P0, PT, R24, RZ, !P0 ;  /* 0x000000ff1800720c */ /* 0x000fda0004702670 */
[----:B------:R-:W-:Y:S02]  /*29c0*/  @P0 LOP3.LUT R3, R41, 0x7ff00000, RZ, 0xfc, !PT ;  /* 0x7ff0000029030812 */ /* 0x000fe400078efcff */
[----:B------:R-:W-:Y:S01]  /*29d0*/  @!P0 MOV R40, RZ ;  /* 0x000000ff00288202 */ /* 0x000fe20000000f00 */
[----:B------:R-:W-:Y:S01]  /*29e0*/  @P0 IMAD.MOV.U32 R40, RZ, RZ, RZ ;  /* 0x000000ffff280224 */ /* 0x000fe200078e00ff */
[----:B------:R-:W-:Y:S01]  /*29f0*/  @P0 MOV R41, R3 ;  /* 0x0000000300290202 */ /* 0x000fe20000000f00 */
[----:B------:R-:W-:Y:S06]  /*2a00*/  BRA `(.L_x_59) ;  /* 0x0000000000147947 */ /* 0x000fec0003800000 */
.L_x_61:
[----:B------:R-:W-:Y:S02]  /*2a10*/  LOP3.LUT R41, R35, 0x80000, RZ, 0xfc, !PT ;  /* 0x0008000023297812 */ /* 0x000fe400078efcff */
[----:B------:R-:W-:Y:S01]  /*2a20*/  MOV R40, R34 ;  /* 0x0000002200287202 */ /* 0x000fe20000000f00 */
[----:B------:R-:W-:Y:S06]  /*2a30*/  BRA `(.L_x_59) ;  /* 0x0000000000087947 */ /* 0x000fec0003800000 */
.L_x_60:
[----:B------:R-:W-:Y:S01]  /*2a40*/  LOP3.LUT R41, R37, 0x80000, RZ, 0xfc, !PT ;  /* 0x0008000025297812 */ /* 0x000fe200078efcff */
[----:B------:R-:W-:-:S07]  /*2a50*/  IMAD.MOV.U32 R40, RZ, RZ, R36 ;  /* 0x000000ffff287224 */ /* 0x000fce00078e0024 */
.L_x_59:
[----:B------:R-:W-:Y:S05]  /*2a60*/  BSYNC.RECONVERGENT B4 ;  /* 0x0000000000047941 */ /* 0x000fea0003800200 */
.L_x_57:
[----:B------:R-:W-:Y:S01]  /*2a70*/  HFMA2 R33, -RZ, RZ, 0, 0 ;  /* 0x00000000ff217431 */ /* 0x000fe200000001ff */
[----:B------:R-:W-:-:S04]  /*2a80*/  MOV R32, R4 ;  /* 0x0000000400207202 */ /* 0x000fc80000000f00 */
[----:B------:R-:W-:Y:S05]  /*2a90*/  RET.REL.NODEC R32 `(_Z13computeForcesP8ParticlePiS1_S1_if) ;  /* 0xffffffd420587950 */ /* 0x000fea0003c3ffff */
        .weak           $__internal_1_$__cuda_sm20_sqrt_rn_f32_slowpath
        .type           $__internal_1_$__cuda_sm20_sqrt_rn_f32_slowpath,@function
        .size           $__internal_1_$__cuda_sm20_sqrt_rn_f32_slowpath,($__internal_2_$__cuda_sm3x_div_rn_noftz_f32_slowpath - $__internal_1_$__cuda_sm20_sqrt_rn_f32_slowpath)
$__internal_1_$__cuda_sm20_sqrt_rn_f32_slowpath:
[----:B------:R-:W-:-:S13]  /*2aa0*/  LOP3.LUT P0, RZ, R3, 0x7fffffff, RZ, 0xc0, !PT ;  /* 0x7fffffff03ff7812 */ /* 0x000fda000780c0ff */
[----:B------:R-:W-:Y:S01]  /*2ab0*/  @!P0 IMAD.MOV.U32 R4, RZ, RZ, R3 ;  /* 0x000000ffff048224 */ /* 0x000fe200078e0003 */
[----:B------:R-:W-:Y:S06]  /*2ac0*/  @!P0 BRA `(.L_x_62) ;  /* 0x0000000000408947 */ /* 0x000fec0003800000 */
[----:B------:R-:W-:-:S13]  /*2ad0*/  FSETP.GEU.FTZ.AND P0, PT, R3, RZ, PT ;  /* 0x000000ff0300720b */ /* 0x000fda0003f1e000 */
[----:B------:R-:W-:Y:S01]  /*2ae0*/  @!P0 MOV R4, 0x7fffffff ;  /* 0x7fffffff00048802 */ /* 0x000fe20000000f00 */
[----:B------:R-:W-:Y:S06]  /*2af0*/  @!P0 BRA `(.L_x_62) ;  /* 0x0000000000348947 */ /* 0x000fec0003800000 */
[----:B------:R-:W-:-:S13]  /*2b00*/  FSETP.GTU.FTZ.AND P0, PT, |R3|, +INF , PT ;  /* 0x7f8000000300780b */ /* 0x000fda0003f1c200 */
[----:B------:R-:W-:Y:S01]  /*2b10*/  @P0 FADD.FTZ R4, R3, 1 ;  /* 0x3f80000003040421 */ /* 0x000fe20000010000 */
[----:B------:R-:W-:Y:S06]  /*2b20*/  @P0 BRA `(.L_x_62) ;  /* 0x0000000000280947 */ /* 0x000fec0003800000 */
[----:B------:R-:W-:-:S13]  /*2b30*/  FSETP.NEU.FTZ.AND P0, PT, |R3|, +INF , PT ;  /* 0x7f8000000300780b */ /* 0x000fda0003f1d200 */
[----:B------:R-:W-:-:S04]  /*2b40*/  @P0 FFMA R6, R3, 1.84467440737095516160e+19, RZ ;  /* 0x5f80000003060823 */ /* 0x000fc800000000ff */
[----:B------:R-:W0:Y:S02]  /*2b50*/  @P0 MUFU.RSQ R23, R6 ;  /* 0x0000000600170308 */ /* 0x000e240000001400 */
[----:B0-----:R-:W-:Y:S01]  /*2b60*/  @P0 FMUL.FTZ R31, R6, R23 ;  /* 0x00000017061f0220 */ /* 0x001fe20000410000 */
[----:B------:R-:W-:-:S03]  /*2b70*/  @P0 FMUL.FTZ R23, R23, 0.5 ;  /* 0x3f00000017170820 */ /* 0x000fc60000410000 */
[----:B------:R-:W-:-:S04]  /*2b80*/  @P0 FADD.FTZ R4, -R31, -RZ ;  /* 0x800000ff1f040221 */ /* 0x000fc80000010100 */
[----:B------:R-:W-:Y:S01]  /*2b90*/  @P0 FFMA R24, R31, R4, R6 ;  /* 0x000000041f180223 */ /* 0x000fe20000000006 */
[----:B------:R-:W-:-:S03]  /*2ba0*/  @!P0 MOV R4, R3 ;  /* 0x0000000300048202 */ /* 0x000fc60000000f00 */
[----:B------:R-:W-:-:S04]  /*2bb0*/  @P0 FFMA R23, R24, R23, R31 ;  /* 0x0000001718170223 */ /* 0x000fc8000000001f */
[----:B------:R-:W-:-:S07]  /*2bc0*/  @P0 FMUL.FTZ R4, R23, 2.3283064365386962891e-10 ;  /* 0x2f80000017040820 */ /* 0x000fce0000410000 */
.L_x_62:
[----:B------:R-:W-:-:S04]  /*2bd0*/  IMAD.MOV.U32 R31, RZ, RZ, 0x0 ;  /* 0x00000000ff1f7424 */ /* 0x000fc800078e00ff */
[----:B------:R-:W-:Y:S05]  /*2be0*/  RET.REL.NODEC R30 `(_Z13computeForcesP8ParticlePiS1_S1_if) ;  /* 0xffffffd41e047950 */ /* 0x000fea0003c3ffff */
        .weak           $__internal_2_$__cuda_sm3x_div_rn_noftz_f32_slowpath
        .type           $__internal_2_$__cuda_sm3x_div_rn_noftz_f32_slowpath,@function
        .size           $__internal_2_$__cuda_sm3x_div_rn_noftz_f32_slowpath,(.L_x_130 - $__internal_2_$__cuda_sm3x_div_rn_noftz_f32_slowpath)
$__internal_2_$__cuda_sm3x_div_rn_noftz_f32_slowpath:
[----:B------:R-:W-:Y:S01]  /*2bf0*/  SHF.R.U32.HI R23, RZ, 0x17, R3 ;  /* 0x00000017ff177819 */ /* 0x000fe20000011603 */
[----:B------:R-:W-:Y:S01]  /*2c00*/  BSSY.RECONVERGENT B1, `(.L_x_63) ;  /* 0x0000062000017945 */ /* 0x000fe20003800200 */
[----:B------:R-:W-:Y:S02]  /*2c10*/  SHF.R.U32.HI R32, RZ, 0x17, R4 ;  /* 0x00000017ff207819 */ /* 0x000fe40000011604 */
[----:B------:R-:W-:Y:S02]  /*2c20*/  LOP3.LUT R23, R23, 0xff, RZ, 0xc0, !PT ;  /* 0x000000ff17177812 */ /* 0x000fe400078ec0ff */
[----:B------:R-:W-:Y:S02]  /*2c30*/  LOP3.LUT R32, R32, 0xff, RZ, 0xc0, !PT ;  /* 0x000000ff20207812 */ /* 0x000fe400078ec0ff */
[----:B------:R-:W-:Y:S02]  /*2c40*/  IADD3 R34, PT, PT, R23, -0x1, RZ ;  /* 0xffffffff17227810 */ /* 0x000fe40007ffe0ff */
[----:B------:R-:W-:-:S02]  /*2c50*/  IADD3 R36, PT, PT, R32, -0x1, RZ ;  /* 0xffffffff20247810 */ /* 0x000fc40007ffe0ff */
[----:B------:R-:W-:-:S04]  /*2c60*/  ISETP.GT.U32.AND P0, PT, R34, 0xfd, PT ;  /* 0x000000fd2200780c */ /* 0x000fc80003f04070 */
[----:B------:R-:W-:-:S13]  /*2c70*/  ISETP.GT.U32.OR P0, PT, R36, 0xfd, P0 ;  /* 0x000000fd2400780c */ /* 0x000fda0000704470 */
[----:B------:R-:W-:Y:S01]  /*2c80*/  @!P0 IMAD.MOV.U32 R24, RZ, RZ, RZ ;  /* 0x000000ffff188224 */ /* 0x000fe200078e00ff */
[----:B------:R-:W-:Y:S06]  /*2c90*/  @!P0 BRA `(.L_x_64) ;  /* 0x00000000005c8947 */ /* 0x000fec0003800000 */
[----:B------:R-:W-:Y:S02]  /*2ca0*/  FSETP.GTU.FTZ.AND P0, PT, |R4|, +INF , PT ;  /* 0x7f8000000400780b */ /* 0x000fe40003f1c200 */
[----:B------:R-:W-:-:S04]  /*2cb0*/  FSETP.GTU.FTZ.AND P3, PT, |R3|, +INF , PT ;  /* 0x7f8000000300780b */ /* 0x000fc80003f7c200 */
[----:B------:R-:W-:-:S13]  /*2cc0*/  PLOP3.LUT P0, PT, P0, P3, PT, 0xf8, 0x8f ;  /* 0x00000000008f781c */ /* 0x000fda0000707f70 */
[----:B------:R-:W-:Y:S05]  /*2cd0*/  @P0 BRA `(.L_x_65) ;  /* 0x00000004004c0947 */ /* 0x000fea0003800000 */
[----:B------:R-:W-:-:S13]  /*2ce0*/  LOP3.LUT P0, RZ, R3, 0x7fffffff, R4, 0xc8, !PT ;  /* 0x7fffffff03ff7812 */ /* 0x000fda000780c804 */
[----:B------:R-:W-:Y:S05]  /*2cf0*/  @!P0 BRA `(.L_x_66) ;  /* 0x00000004003c8947 */ /* 0x000fea0003800000 */
[C---:B------:R-:W-:Y:S02]  /*2d00*/  FSETP.NEU.FTZ.AND P4, PT, |R4|.reuse, +INF , PT ;  /* 0x7f8000000400780b */ /* 0x040fe40003f9d200 */
[----:B------:R-:W-:Y:S02]  /*2d10*/  FSETP.NEU.FTZ.AND P3, PT, |R3|, +INF , PT ;  /* 0x7f8000000300780b */ /* 0x000fe40003f7d200 */
[----:B------:R-:W-:-:S11]  /*2d20*/  FSETP.NEU.FTZ.AND P0, PT, |R4|, +INF , PT ;  /* 0x7f8000000400780b */ /* 0x000fd60003f1d200 */
[----:B------:R-:W-:Y:S05]  /*2d30*/  @!P3 BRA !P4, `(.L_x_66) ;  /* 0x00000004002cb947 */ /* 0x000fea0006000000 */
[----:B------:R-:W-:-:S04]  /*2d40*/  LOP3.LUT P4, RZ, R4, 0x7fffffff, RZ, 0xc0, !PT ;  /* 0x7fffffff04ff7812 */ /* 0x000fc8000788c0ff */
[----:B------:R-:W-:-:S13]  /*2d50*/  PLOP3.LUT P3, PT, P3, P4, PT, 0x2f, 0xf2 ;  /* 0x0000000000f2781c */ /* 0x000fda0001f68577 */
[----:B------:R-:W-:Y:S05]  /*2d60*/  @P3 BRA `(.L_x_67) ;  /* 0x0000000400183947 */ /* 0x000fea0003800000 */
[----:B------:R-:W-:-:S04]  /*2d70*/  LOP3.LUT P3, RZ, R3, 0x7fffffff, RZ, 0xc0, !PT ;  /* 0x7fffffff03ff7812 */ /* 0x000fc8000786c0ff */
[----:B------:R-:W-:-:S13]  /*2d80*/  PLOP3.LUT P0, PT, P0, P3, PT, 0x2f, 0xf2 ;  /* 0x0000000000f2781c */ /* 0x000fda0000706577 */
[----:B------:R-:W-:Y:S05]  /*2d90*/  @P0 BRA `(.L_x_68) ;  /* 0x0000000400000947 */ /* 0x000fea0003800000 */
[----:B------:R-:W-:Y:S02]  /*2da0*/  ISETP.GE.AND P0, PT, R36, RZ, PT ;  /* 0x000000ff2400720c */ /* 0x000fe40003f06270 */
[----:B------:R-:W-:-:S11]  /*2db0*/  ISETP.GE.AND P3, PT, R34, RZ, PT ;  /* 0x000000ff2200720c */ /* 0x000fd60003f66270 */
[----:B------:R-:W-:Y:S01]  /*2dc0*/  @P0 MOV R24, RZ ;  /* 0x000000ff00180202 */ /* 0x000fe20000000f00 */
[----:B------:R-:W-:Y:S01]  /*2dd0*/  @!P0 FFMA R4, R4, 1.84467440737095516160e+19, RZ ;  /* 0x5f80000004048823 */ /* 0x000fe200000000ff */
[----:B------:R-:W-:Y:S01]  /*2de0*/  @!P0 MOV R24, 0xffffffc0 ;  /* 0xffffffc000188802 */ /* 0x000fe20000000f00 */
[----:B------:R-:W-:-:S04]  /*2df0*/  @!P3 FFMA R3, R3, 1.84467440737095516160e+19, RZ ;  /* 0x5f8000000303b823 */ /* 0x000fc800000000ff */
[----:B------:R-:W-:-:S07]  /*2e00*/  @!P3 VIADD R24, R24, 0x40 ;  /* 0x000000401818b836 */ /* 0x000fce0000000000 */
.L_x_64:
[----:B------:R-:W-:Y:S01]  /*2e10*/  LEA R38, R23, 0xc0800000, 0x17 ;  /* 0xc080000017267811 */ /* 0x000fe200078eb8ff */
[----:B------:R-:W-:Y:S01]  /*2e20*/  BSSY.RECONVERGENT B2, `(.L_x_69) ;  /* 0x0000036000027945 */ /* 0x000fe20003800200 */
[----:B------:R-:W-:Y:S02]  /*2e30*/  IADD3 R32, PT, PT, R32, -0x7f, RZ ;  /* 0xffffff8120207810 */ /* 0x000fe40007ffe0ff */
[----:B------:R-:W-:Y:S02]  /*2e40*/  IADD3 R38, PT, PT, -R38, R3, RZ ;  /* 0x0000000326267210 */ /* 0x000fe40007ffe1ff */
[C---:B------:R-:W-:Y:S01]  /*2e50*/  IADD3 R23, PT, PT, R32.reuse, 0x7f, -R23 ;  /* 0x0000007f20177810 */ /* 0x040fe20007ffe817 */
[----:B------:R-:W-:Y:S01]  /*2e60*/  IMAD R3, R32, -0x800000, R4 ;  /* 0xff80000020037824 */ /* 0x000fe200078e0204 */
[----:B------:R-:W0:Y:S01]  /*2e70*/  MUFU.RCP R39, R38 ;  /* 0x0000002600277308 */ /* 0x000e220000001000 */
[----:B------:R-:W-:Y:S02]  /*2e80*/  FADD.FTZ R34, -R38, -RZ ;  /* 0x800000ff26227221 */ /* 0x000fe40000010100 */
[----:B------:R-:W-:-:S02]  /*2e90*/  IMAD.IADD R24, R23, 0x1, R24 ;  /* 0x0000000117187824 */ /* 0x000fc400078e0218 */
[----:B0-----:R-:W-:-:S04]  /*2ea0*/  FFMA R36, R39, R34, 1 ;  /* 0x3f80000027247423 */ /* 0x001fc80000000022 */
[----:B------:R-:W-:-:S04]  /*2eb0*/  FFMA R36, R39, R36, R39 ;  /* 0x0000002427247223 */ /* 0x000fc80000000027 */
[----:B------:R-:W-:-:S04]  /*2ec0*/  FFMA R39, R3, R36, RZ ;  /* 0x0000002403277223 */ /* 0x000fc800000000ff */
[----:B------:R-:W-:-:S04]  /*2ed0*/  FFMA R4, R34, R39, R3 ;  /* 0x0000002722047223 */ /* 0x000fc80000000003 */
[----:B------:R-:W-:-:S04]  /*2ee0*/  FFMA R39, R36, R4, R39 ;  /* 0x0000000424277223 */ /* 0x000fc80000000027 */
[----:B------:R-:W-:-:S04]  /*2ef0*/  FFMA R34, R34, R39, R3 ;  /* 0x0000002722227223 */ /* 0x000fc80000000003 */
[----:B------:R-:W-:-:S05]  /*2f00*/  FFMA R3, R36, R34, R39 ;  /* 0x0000002224037223 */ /* 0x000fca0000000027 */
[----:B------:R-:W-:-:S04]  /*2f10*/  SHF.R.U32.HI R4, RZ, 0x17, R3 ;  /* 0x00000017ff047819 */ /* 0x000fc80000011603 */
[----:B------:R-:W-:-:S04]  /*2f20*/  LOP3.LUT R23, R4, 0xff, RZ, 0xc0, !PT ;  /* 0x000000ff04177812 */ /* 0x000fc800078ec0ff */
[----:B------:R-:W-:-:S04]  /*2f30*/  IADD3 R4, PT, PT, R23, R24, RZ ;  /* 0x0000001817047210 */ /* 0x000fc80007ffe0ff */
[----:B------:R-:W-:-:S04]  /*2f40*/  IADD3 R23, PT, PT, R4, -0x1, RZ ;  /* 0xffffffff04177810 */ /* 0x000fc80007ffe0ff */
[----:B------:R-:W-:-:S13]  /*2f50*/  ISETP.GE.U32.AND P0, PT, R23, 0xfe, PT ;  /* 0x000000fe1700780c */ /* 0x000fda0003f06070 */
[----:B------:R-:W-:Y:S05]  /*2f60*/  @!P0 BRA `(.L_x_70) ;  /* 0x0000000000808947 */ /* 0x000fea0003800000 */
[----:B------:R-:W-:-:S13]  /*2f70*/  ISETP.GT.AND P0, PT, R4, 0xfe, PT ;  /* 0x000000fe0400780c */ /* 0x000fda0003f04270 */
[----:B------:R-:W-:Y:S05]  /*2f80*/  @P0 BRA `(.L_x_71) ;  /* 0x00000000006c0947 */ /* 0x000fea0003800000 */
[----:B------:R-:W-:-:S13]  /*2f90*/  ISETP.GE.AND P0, PT, R4, 0x1, PT ;  /* 0x000000010400780c */ /* 0x000fda0003f06270 */
[----:B------:R-:W-:Y:S05]  /*2fa0*/  @P0 BRA `(.L_x_72) ;  /* 0x0000000000740947 */ /* 0x000fea0003800000 */
[----:B------:R-:W-:Y:S02]  /*2fb0*/  ISETP.GE.AND P0, PT, R4, -0x18, PT ;  /* 0xffffffe80400780c */ /* 0x000fe40003f06270 */
[----:B------:R-:W-:-:S11]  /*2fc0*/  LOP3.LUT R3, R3, 0x80000000, RZ, 0xc0, !PT ;  /* 0x8000000003037812 */ /* 0x000fd600078ec0ff */
[----:B------:R-:W-:Y:S05]  /*2fd0*/  @!P0 BRA `(.L_x_72) ;  /* 0x0000000000688947 */ /* 0x000fea0003800000 */
[-CC-:B------:R-:W-:Y:S01]  /*2fe0*/  FFMA.RZ R23, R36, R34.reuse, R39.reuse ;  /* 0x0000002224177223 */ /* 0x180fe2000000c027 */
[----:B------:R-:W-:Y:S02]  /*2ff0*/  VIADD R32, R4, 0x20 ;  /* 0x0000002004207836 */ /* 0x000fe40000000000 */
[CCC-:B------:R-:W-:Y:S01]  /*3000*/  FFMA.RP R24, R36.reuse, R34.reuse, R39.reuse ;  /* 0x0000002224187223 */ /* 0x1c0fe20000008027 */
[----:B------:R-:W-:Y:S01]  /*3010*/  FFMA.RM R39, R36, R34, R39 ;  /* 0x0000002224277223 */ /* 0x000fe20000004027 */
[C---:B------:R-:W-:Y:S02]  /*3020*/  ISETP.NE.AND P4, PT, R4.reuse, RZ, PT ;  /* 0x000000ff0400720c */ /* 0x040fe40003f85270 */
[----:B------:R-:W-:Y:S02]  /*3030*/  LOP3.LUT R23, R23, 0x7fffff, RZ, 0xc0, !PT ;  /* 0x007fffff17177812 */ /* 0x000fe400078ec0ff */
[----:B------:R-:W-:Y:S02]  /*3040*/  ISETP.NE.AND P3, PT, R4, RZ, PT ;  /* 0x000000ff0400720c */ /* 0x000fe40003f65270 */
[----:B------:R-:W-:-:S02]  /*3050*/  LOP3.LUT R23, R23, 0x800000, RZ, 0xfc, !PT ;  /* 0x0080000017177812 */ /* 0x000fc400078efcff */
[----:B------:R-:W-:Y:S02]  /*3060*/  IADD3 R4, PT, PT, -R4, RZ, RZ ;  /* 0x000000ff04047210 */ /* 0x000fe40007ffe1ff */
[----:B------:R-:W-:Y:S02]  /*3070*/  SHF.L.U32 R32, R23, R32, RZ ;  /* 0x0000002017207219 */ /* 0x000fe400000006ff */
[----:B------:R-:W-:Y:S02]  /*3080*/  FSETP.NEU.FTZ.AND P0, PT, R24, R39, PT ;  /* 0x000000271800720b */ /* 0x000fe40003f1d000 */
[----:B------:R-:W-:Y:S02]  /*3090*/  SEL R4, R4, RZ, P4 ;  /* 0x000000ff04047207 */ /* 0x000fe40002000000 */
[----:B------:R-:W-:Y:S02]  /*30a0*/  ISETP.NE.AND P3, PT, R32, RZ, P3 ;  /* 0x000000ff2000720c */ /* 0x000fe40001f65270 */
[----:B------:R-:W-:-:S02]  /*30b0*/  SHF.R.U32.HI R39, RZ, R4, R23 ;  /* 0x00000004ff277219 */ /* 0x000fc40000011617 */
[----:B------:R-:W-:Y:S02]  /*30c0*/  PLOP3.LUT P0, PT, P0, P3, PT, 0xf8, 0x8f ;  /* 0x00000000008f781c */ /* 0x000fe40000707f70 */
[----:B------:R-:W-:Y:S02]  /*30d0*/  SHF.R.U32.HI R23, RZ, 0x1, R39 ;  /* 0x00000001ff177819 */ /* 0x000fe40000011627 */
[----:B------:R-:W-:-:S04]  /*30e0*/  SEL R4, RZ, 0x1, !P0 ;  /* 0x00000001ff047807 */ /* 0x000fc80004000000 */
[----:B------:R-:W-:-:S04]  /*30f0*/  LOP3.LUT R4, R4, 0x1, R23, 0xf8, !PT ;  /* 0x0000000104047812 */ /* 0x000fc800078ef817 */
[----:B------:R-:W-:-:S04]  /*3100*/  LOP3.LUT R4, R4, R39, RZ, 0xc0, !PT ;  /* 0x0000002704047212 */ /* 0x000fc800078ec0ff */
[----:B------:R-:W-:-:S04]  /*3110*/  IADD3 R4, PT, PT, R23, R4, RZ ;  /* 0x0000000417047210 */ /* 0x000fc80007ffe0ff */
[----:B------:R-:W-:Y:S01]  /*3120*/  LOP3.LUT R3, R4, R3, RZ, 0xfc, !PT ;  /* 0x0000000304037212 */ /* 0x000fe200078efcff */
[----:B------:R-:W-:Y:S06]  /*3130*/  BRA `(.L_x_72) ;  /* 0x0000000000107947 */ /* 0x000fec0003800000 */
.L_x_71:
[----:B------:R-:W-:-:S04]  /*3140*/  LOP3.LUT R3, R3, 0x80000000, RZ, 0xc0, !PT ;  /* 0x8000000003037812 */ /* 0x000fc800078ec0ff */
[----:B------:R-:W-:Y:S01]  /*3150*/  LOP3.LUT R3, R3, 0x7f800000, RZ, 0xfc, !PT ;  /* 0x7f80000003037812 */ /* 0x000fe200078efcff */
[----:B------:R-:W-:Y:S06]  /*3160*/  BRA `(.L_x_72) ;  /* 0x0000000000047947 */ /* 0x000fec0003800000 */
.L_x_70:
[----:B------:R-:W-:-:S07]  /*3170*/  IMAD R3, R24, 0x800000, R3 ;  /* 0x0080000018037824 */ /* 0x000fce00078e0203 */
.L_x_72:
[----:B------:R-:W-:Y:S05]  /*3180*/  BSYNC.RECONVERGENT B2 ;  /* 0x0000000000027941 */ /* 0x000fea0003800200 */
.L_x_69:
[----:B------:R-:W-:Y:S05]  /*3190*/  BRA `(.L_x_73) ;  /* 0x0000000000207947 */ /* 0x000fea0003800000 */
.L_x_68:
[----:B------:R-:W-:-:S04]  /*31a0*/  LOP3.LUT R3, R3, 0x80000000, R4, 0x48, !PT ;  /* 0x8000000003037812 */ /* 0x000fc800078e4804 */
[----:B------:R-:W-:Y:S01]  /*31b0*/  LOP3.LUT R3, R3, 0x7f800000, RZ, 0xfc, !PT ;  /* 0x7f80000003037812 */ /* 0x000fe200078efcff */
[----:B------:R-:W-:Y:S06]  /*31c0*/  BRA `(.L_x_73) ;  /* 0x0000000000147947 */ /* 0x000fec0003800000 */
.L_x_67:
[----:B------:R-:W-:Y:S01]  /*31d0*/  LOP3.LUT R3, R3, 0x80000000, R4, 0x48, !PT ;  /* 0x8000000003037812 */ /* 0x000fe200078e4804 */
[----:B------:R-:W-:Y:S06]  /*31e0*/  BRA `(.L_x_73) ;  /* 0x00000000000c7947 */ /* 0x000fec0003800000 */
.L_x_66:
[----:B------:R-:W0:Y:S01]  /*31f0*/  MUFU.RSQ R3, -QNAN ;  /* 0xffc0000000037908 */ /* 0x000e220000001400 */
[----:B------:R-:W-:Y:S05]  /*3200*/  BRA `(.L_x_73) ;  /* 0x0000000000047947 */ /* 0x000fea0003800000 */
.L_x_65:
[----:B------:R-:W-:-:S07]  /*3210*/  FADD.FTZ R3, R4, R3 ;  /* 0x0000000304037221 */ /* 0x000fce0000010000 */
.L_x_73:
[----:B------:R-:W-:Y:S05]  /*3220*/  BSYNC.RECONVERGENT B1 ;  /* 0x0000000000017941 */ /* 0x000fea0003800200 */
.L_x_63:
[----:B------:R-:W-:Y:S01]  /*3230*/  HFMA2 R39, -RZ, RZ, 0, 0 ;  /* 0x00000000ff277431 */ /* 0x000fe200000001ff */
[----:B------:R-:W-:-:S04]  /*3240*/  MOV R38, R6 ;  /* 0x0000000600267202 */ /* 0x000fc80000000f00 */
[----:B0-----:R-:W-:Y:S05]  /*3250*/  RET.REL.NODEC R38 `(_Z13computeForcesP8ParticlePiS1_S1_if) ;  /* 0xffffffcc26687950 */ /* 0x001fea0003c3ffff */
.L_x_74:
[----:B------:R-:W-:-:S00]  /*3260*/  BRA `(.L_x_74) ;  /* 0xfffffffc00fc7947 */ /* 0x000fc0000383ffff */
[----:B------:R-:W-:-:S00]  /*3270*/  NOP ;  /* 0x0000000000007918 */ /* 0x000fc00000000000 */
        /* <DEDUP_REMOVED lines=8> */
.L_x_130:


//--------------------- .text._Z22computeDensityPressureP8ParticlePiS1_S1_i --------------------------
	.section	.text._Z22computeDensityPressureP8ParticlePiS1_S1_i,"ax",@progbits
	.align	128
        .global         _Z22computeDensityPressureP8ParticlePiS1_S1_i
        .type           _Z22computeDensityPressureP8ParticlePiS1_S1_i,@function
        .size           _Z22computeDensityPressureP8ParticlePiS1_S1_i,(.L_x_131 - _Z22computeDensityPressureP8ParticlePiS1_S1_i)
        .other          _Z22computeDensityPressureP8ParticlePiS1_S1_i,@"STO_CUDA_ENTRY STV_DEFAULT"
_Z22computeDensityPressureP8ParticlePiS1_S1_i:
.text._Z22computeDensityPressureP8ParticlePiS1_S1_i:
        /* <DEDUP_REMOVED lines=13> */
[----:B------:R0:W5:Y:S01]  /*00d0*/  LDG.E R3, desc[UR8][R6.64+0x8] ;  /* 0x0000080806037981 */ /* 0x000162000c1e1900 */
[----:B------:R-:W-:Y:S01]  /*00e0*/  HFMA2 R9, -RZ, RZ, 2.890625, 0 ;  /* 0x41c80000ff097431 */ /* 0x000fe200000001ff */
[----:B------:R-:W-:Y:S01]  /*00f0*/  MOV R8, 0x3d23d70a ;  /* 0x3d23d70a00087802 */ /* 0x000fe20000000f00 */
[----:B------:R-:W-:Y:S04]  /*0100*/  BSSY.RECONVERGENT B0, `(.L_x_75) ;  /* 0x000000d000007945 */ /* 0x000fe80003800200 */
        /* <DEDUP_REMOVED lines=8> */
[----:B------:R-:W-:Y:S02]  /*0190*/  MOV R7, R4 ;  /* 0x0000000400077202 */ /* 0x000fe40000000f00 */
[----:B------:R-:W-:-:S07]  /*01a0*/  MOV R10, 0x1c0 ;  /* 0x000001c0000a7802 */ /* 0x000fce0000000f00 */
[----:B-----5:R-:W-:Y:S05]  /*01b0*/  CALL.REL.NOINC `($__internal_3_$__cuda_sm3x_div_rn_noftz_f32_slowpath) ;  /* 0x0000001000387944 */ /* 0x020fea0003c00000 */
[----:B------:R-:W-:-:S07]  /*01c0*/  MOV R9, R6 ;  /* 0x0000000600097202 */ /* 0x000fce0000000f00 */
.L_x_76:
[----:B------:R-:W-:Y:S05]  /*01d0*/  BSYNC.RECONVERGENT B0 ;  /* 0x0000000000007941 */ /* 0x000fea0003800200 */
.L_x_75:
[----:B------:R-:W-:Y:S02]  /*01e0*/  HFMA2 R5, -RZ, RZ, 2.890625, 0 ;  /* 0x41c80000ff057431 */ /* 0x000fe400000001ff */
[----:B-----5:R-:W-:Y:S01]  /*01f0*/  FADD R7, R2, 0.63999998569488525391 ;  /* 0x3f23d70a02077421 */ /* 0x020fe20000000000 */
[----:B------:R-:W-:Y:S01]  /*0200*/  F2I.FLOOR.NTZ R4, R9 ;  /* 0x0000000900047305 */ /* 0x000fe20000207100 */
[----:B------:R-:W-:Y:S07]  /*0210*/  BSSY.RECONVERGENT B0, `(.L_x_77) ;  /* 0x000000b000007945 */ /* 0x000fee0003800200 */
[----:B------:R-:W0:Y:S01]  /*0220*/  FCHK P0, R7, 0.039999999105930328369 ;  /* 0x3d23d70a07007902 */ /* 0x000e220000000000 */
[----:B------:R-:W-:-:S04]  /*0230*/  FFMA R6, R5, -R8, 1 ;  /* 0x3f80000005067423 */ /* 0x000fc80000000808 */
[----:B------:R-:W-:-:S04]  /*0240*/  FFMA R5, R6, R5, 25 ;  /* 0x41c8000006057423 */ /* 0x000fc80000000005 */
[----:B------:R-:W-:-:S04]  /*0250*/  FFMA R6, R5, R7, RZ ;  /* 0x0000000705067223 */ /* 0x000fc800000000ff */
[----:B------:R-:W-:-:S04]  /*0260*/  FFMA R11, R6, -0.039999999105930328369, R7 ;  /* 0xbd23d70a060b7823 */ /* 0x000fc80000000007 */
[----:B------:R-:W-:Y:S01]  /*0270*/  FFMA R5, R5, R11, R6 ;  /* 0x0000000b05057223 */ /* 0x000fe20000000006 */
[----:B0-----:R-:W-:Y:S06]  /*0280*/  @!P0 BRA `(.L_x_78) ;  /* 0x00000000000c8947 */ /* 0x001fec0003800000 */
[----:B------:R-:W-:-:S07]  /*0290*/  MOV R10, 0x2b0 ;  /* 0x000002b0000a7802 */ /* 0x000fce0000000f00 */
[----:B------:R-:W-:Y:S05]  /*02a0*/  CALL.REL.NOINC `($__internal_3_$__cuda_sm3x_div_rn_noftz_f32_slowpath) ;  /* 0x0000000c00fc7944 */ /* 0x000fea0003c00000 */
[----:B------:R-:W-:-:S07]  /*02b0*/  MOV R5, R6 ;  /* 0x0000000600057202 */ /* 0x000fce0000000f00 */
.L_x_78:
[----:B------:R-:W-:Y:S05]  /*02c0*/  BSYNC.RECONVERGENT B0 ;  /* 0x0000000000007941 */ /* 0x000fea0003800200 */
.L_x_77:
        /* <DEDUP_REMOVED lines=11> */
[----:B------:R-:W-:-:S07]  /*0380*/  MOV R10, 0x3a0 ;  /* 0x000003a0000a7802 */ /* 0x000fce0000000f00 */
[----:B------:R-:W-:Y:S05]  /*0390*/  CALL.REL.NOINC `($__internal_3_$__cuda_sm3x_div_rn_noftz_f32_slowpath) ;  /* 0x0000000c00c07944 */ /* 0x000fea0003c00000 */
.L_x_80:
[----:B------:R-:W-:Y:S05]  /*03a0*/  BSYNC.RECONVERGENT B0 ;  /* 0x0000000000007941 */ /* 0x000fea0003800200 */
.L_x_79:
[----:B------:R-:W0:Y:S01]  /*03b0*/  F2I.FLOOR.NTZ R6, R6 ;  /* 0x0000000600067305 */ /* 0x000e220000207100 */
[----:B------:R-:W-:Y:S01]  /*03c0*/  HFMA2 R23, -RZ, RZ, 0, 0 ;  /* 0x00000000ff177431 */ /* 0x000fe200000001ff */
[----:B------:R-:W-:-:S06]  /*03d0*/  UMOV UR4, 0xffffffff ;  /* 0xffffffff00047882 */ /* 0x000fcc0000000000 */
.L_x_90:
[----:B0-----:R-:W-:Y:S01]  /*03e0*/  IADD3 R8, PT, PT, R6, UR4, RZ ;  /* 0x0000000406087c10 */ /* 0x001fe2000fffe0ff */
[----:B------:R-:W-:Y:S01]  /*03f0*/  UIADD3 UR4, UPT, UPT, UR4, 0x1, URZ ;  /* 0x0000000104047890 */ /* 0x000fe2000fffe0ff */
[----:B------:R-:W-:-:S03]  /*0400*/  UMOV UR5, 0xffffffff ;  /* 0xffffffff00057882 */ /* 0x000fc60000000000 */
[----:B------:R-:W-:-:S11]  /*0410*/  UISETP.NE.AND UP0, UPT, UR4, 0x2, UPT ;  /* 0x000000020400788c */ /* 0x000fd6000bf05270 */
.L_x_89:
[----:B------:R-:W-:Y:S01]  /*0420*/  IADD3 R9, PT, PT, R5, UR5, RZ ;  /* 0x0000000505097c10 */ /* 0x000fe2000fffe0ff */
[----:B------:R-:W-:Y:S01]  /*0430*/  UIADD3 UR5, UPT, UPT, UR5, 0x1, URZ ;  /* 0x0000000105057890 */ /* 0x000fe2000fffe0ff */
[----:B------:R-:W-:Y:S02]  /*0440*/  UMOV UR6, 0xffffffff ;  /* 0xffffffff00067882 */ /* 0x000fe40000000000 */
[----:B------:R-:W-:Y:S01]  /*0450*/  LEA R22, R8, R9, 0x5 ;  /* 0x0000000908167211 */ /* 0x000fe200078e28ff */
[----:B------:R-:W-:-:S03]  /*0460*/  UISETP.NE.AND UP1, UPT, UR5, 0x2, UPT ;  /* 0x000000020500788c */ /* 0x000fc6000bf25270 */
[----:B------:R-:W-:-:S08]  /*0470*/  SHF.L.U32 R22, R22, 0x5, RZ ;  /* 0x0000000516167819 */ /* 0x000fd000000006ff */
.L_x_88:
[----:B------:R-:W-:Y:S01]  /*0480*/  VIADD R7, R4, UR6 ;  /* 0x0000000604077c36 */ /* 0x000fe20008000000 */
[----:B------:R-:W-:Y:S01]  /*0490*/  UIADD3 UR6, UPT, UPT, UR6, 0x1, URZ ;  /* 0x0000000106067890 */ /* 0x000fe2000fffe0ff */
[----:B------:R-:W-:Y:S03]  /*04a0*/  BSSY.RECONVERGENT B0, `(.L_x_81) ;  /* 0x00000d1000007945 */ /* 0x000fe60003800200 */
[----:B------:R-:W-:Y:S01]  /*04b0*/  VIMNMX3.U32 R10, R7, R9, R8, !PT ;  /* 0x00000009070a720f */ /* 0x000fe20007800008 */
[----:B------:R-:W-:-:S03]  /*04c0*/  UISETP.NE.AND UP2, UPT, UR6, 0x2, UPT ;  /* 0x000000020600788c */ /* 0x000fc6000bf45270 */
[----:B------:R-:W-:-:S13]  /*04d0*/  ISETP.GT.U32.AND P0, PT, R10, 0x1f, PT ;  /* 0x0000001f0a00780c */ /* 0x000fda0003f04070 */
[----:B------:R-:W-:Y:S05]  /*04e0*/  @P0 BRA `(.L_x_82) ;  /* 0x0000000c00300947 */ /* 0x000fea0003800000 */
[----:B------:R-:W0:Y:S01]  /*04f0*/  LDC.64 R10, c[0x0][0x398] ;  /* 0x0000e600ff0a7b82 */ /* 0x000e220000000a00 */
[----:B------:R-:W-:-:S07]  /*0500*/  IADD3 R7, PT, PT, R22, R7, RZ ;  /* 0x0000000716077210 */ /* 0x000fce0007ffe0ff */
[----:B------:R-:W1:Y:S01]  /*0510*/  LDC.64 R12, c[0x0][0x390] ;  /* 0x0000e400ff0c7b82 */ /* 0x000e620000000a00 */
[----:B0-----:R-:W-:-:S06]  /*0520*/  IMAD.WIDE.U32 R10, R7, 0x4, R10 ;  /* 0x00000004070a7825 */ /* 0x001fcc00078e000a */
[----:B------:R-:W2:Y:S01]  /*0530*/  LDG.E R10, desc[UR8][R10.64] ;  /* 0x000000080a0a7981 */ /* 0x000ea2000c1e1900 */
[----:B-1----:R-:W-:-:S05]  /*0540*/  IMAD.WIDE.U32 R12, R7, 0x4, R12 ;  /* 0x00000004070c7825 */ /* 0x002fca00078e000c */
[----:B------:R-:W2:Y:S02]  /*0550*/  LDG.E R7, desc[UR8][R12.64] ;  /* 0x000000080c077981 */ /* 0x000ea4000c1e1900 */
[----:B--2---:R-:W-:-:S04]  /*0560*/  ISETP.GE.AND P0, PT, R7, R10, PT ;  /* 0x0000000a0700720c */ /* 0x004fc80003f06270 */
[----:B------:R-:W-:-:S13]  /*0570*/  ISETP.LT.OR P0, PT, R7, RZ, P0 ;  /* 0x000000ff0700720c */ /* 0x000fda0000701670 */
[----:B------:R-:W-:Y:S05]  /*0580*/  @P0 BRA `(.L_x_82) ;  /* 0x0000000c00080947 */ /* 0x000fea0003800000 */
[CC--:B------:R-:W-:Y:S01]  /*0590*/  IADD3 R11, PT, PT, -R10.reuse, R7.reuse, RZ ;  /* 0x000000070a0b7210 */ /* 0x0c0fe20007ffe1ff */
[----:B------:R-:W-:Y:S01]  /*05a0*/  BSSY.RECONVERGENT B1, `(.L_x_83) ;  /* 0x000006c000017945 */ /* 0x000fe20003800200 */
[----:B------:R-:W-:Y:S02]  /*05b0*/  IADD3 R24, PT, PT, R10, -R7, RZ ;  /* 0x800000070a187210 */ /* 0x000fe40007ffe0ff */
[----:B------:R-:W-:-:S13]  /*05c0*/  ISETP.GT.U32.AND P0, PT, R11, -0x4, PT ;  /* 0xfffffffc0b00780c */ /* 0x000fda0003f04070 */
[----:B------:R-:W-:Y:S05]  /*05d0*/  @P0 BRA `(.L_x_84) ;  /* 0x0000000400a00947 */ /* 0x000fea0003800000 */
[----:B------:R-:W0:Y:S01]  /*05e0*/  LDC.64 R12, c[0x0][0x388] ;  /* 0x0000e200ff0c7b82 */ /* 0x000e220000000a00 */
[----:B------:R-:W-:-:S04]  /*05f0*/  LOP3.LUT R25, R24, 0xfffffffc, RZ, 0xc0, !PT ;  /* 0xfffffffc18197812 */ /* 0x000fc800078ec0ff */
[----:B------:R-:W-:-:S03]  /*0600*/  IADD3 R25, PT, PT, -R25, RZ, RZ ;  /* 0x000000ff19197210 */ /* 0x000fc60007ffe1ff */
[----:B------:R-:W1:Y:S01]  /*0610*/  LDC.64 R10, c[0x0][0x380] ;  /* 0x0000e000ff0a7b82 */ /* 0x000e620000000a00 */
[----:B0-----:R-:W-:-:S03]  /*0620*/  IMAD.WIDE.U32 R12, R7, 0x4, R12 ;  /* 0x00000004070c7825 */ /* 0x001fc600078e000c */
[----:B------:R-:W-:-:S04]  /*0630*/  IADD3 R12, P0, PT, R12, 0x8, RZ ;  /* 0x000000080c0c7810 */ /* 0x000fc80007f1e0ff */
[----:B------:R-:W-:-:S09]  /*0640*/  IADD3.X R13, PT, PT, RZ, R13, RZ, P0, !PT ;  /* 0x0000000dff0d7210 */ /* 0x000fd200007fe4ff */
.L_x_85:
[----:B------:R-:W1:Y:S04]  /*0650*/  LDG.E R17, desc[UR8][R12.64+-0x8] ;  /* 0xfffff8080c117981 */ /* 0x000e68000c1e1900 */
[----:B------:R-:W2:Y:S04]  /*0660*/  LDG.E R15, desc[UR8][R12.64+-0x4] ;  /* 0xfffffc080c0f7981 */ /* 0x000ea8000c1e1900 */
[----:B------:R-:W3:Y:S01]  /*0670*/  LDG.E R27, desc[UR8][R12.64] ;  /* 0x000000080c1b7981 */ /* 0x000ee2000c1e1900 */
[----:B-1----:R-:W-:-:S05]  /*0680*/  IMAD.WIDE R16, R17, 0x20, R10 ;  /* 0x0000002011107825 */ /* 0x002fca00078e020a */
[----:B------:R-:W4:Y:S01]  /*0690*/  LDG.E R26, desc[UR8][R16.64+0x4] ;  /* 0x00000408101a7981 */ /* 0x000f22000c1e1900 */
[----:B--2---:R-:W-:-:S03]  /*06a0*/  IMAD.WIDE R14, R15, 0x20, R10 ;  /* 0x000000200f0e7825 */ /* 0x004fc600078e020a */
[----:B------:R-:W2:Y:S04]  /*06b0*/  LDG.E R29, desc[UR8][R16.64] ;  /* 0x00000008101d7981 */ /* 0x000ea8000c1e1900 */
[----:B------:R-:W5:Y:S04]  /*06c0*/  LDG.E R19, desc[UR8][R14.64+0x4] ;  /* 0x000004080e137981 */ /* 0x000f68000c1e1900 */
[----:B------:R-:W3:Y:S04]  /*06d0*/  LDG.E R18, desc[UR8][R16.64+0x8] ;  /* 0x0000080810127981 */ /* 0x000ee8000c1e1900 */
[----:B------:R-:W3:Y:S04]  /*06e0*/  LDG.E R21, desc[UR8][R14.64] ;  /* 0x000000080e157981 */ /* 0x000ee8000c1e1900 */
[----:B------:R-:W3:Y:S01]  /*06f0*/  LDG.E R20, desc[UR8][R14.64+0x8] ;  /* 0x000008080e147981 */ /* 0x000ee2000c1e1900 */
[----:B----4-:R-:W-:Y:S01]  /*0700*/  FADD R26, R2, -R26 ;  /* 0x8000001a021a7221 */ /* 0x010fe20000000000 */
[----:B--2---:R-:W-:-:S03]  /*0710*/  FADD R29, R0, -R29 ;  /* 0x8000001d001d7221 */ /* 0x004fc60000000000 */
[----:B------:R-:W-:Y:S01]  /*0720*/  FMUL R26, R26, R26 ;  /* 0x0000001a1a1a7220 */ /* 0x000fe20000400000 */
[----:B-----5:R-:W-:-:S03]  /*0730*/  FADD R19, R2, -R19 ;  /* 0x8000001302137221 */ /* 0x020fc60000000000 */
[----:B------:R-:W-:Y:S01]  /*0740*/  FFMA R29, R29, R29, R26 ;  /* 0x0000001d1d1d7223 */ /* 0x000fe2000000001a */
[----:B---3--:R-:W-:Y:S01]  /*0750*/  FADD R18, R3, -R18 ;  /* 0x8000001203127221 */ /* 0x008fe20000000000 */
[----:B------:R-:W-:Y:S01]  /*0760*/  FMUL R16, R19, R19 ;  /* 0x0000001313107220 */ /* 0x000fe20000400000 */
[----:B------:R-:W-:Y:S02]  /*0770*/  FADD R21, R0, -R21 ;  /* 0x8000001500157221 */ /* 0x000fe40000000000 */
[----:B------:R-:W-:Y:S02]  /*0780*/  FFMA R29, R18, R18, R29 ;  /* 0x00000012121d7223 */ /* 0x000fe4000000001d */
[----:B------:R-:W-:Y:S01]  /*0790*/  FFMA R21, R21, R21, R16 ;  /* 0x0000001515157223 */ /* 0x000fe20000000010 */
[----:B------:R-:W-:Y:S02]  /*07a0*/  FADD R20, R3, -R20 ;  /* 0x8000001403147221 */ /* 0x000fe40000000000 */
[----:B------:R-:W-:-:S02]  /*07b0*/  FSETP.GT.AND P1, PT, R29, 0.0015999999595806002617, PT ;  /* 0x3ad1b7171d00780b */ /* 0x000fc40003f24000 */
[----:B------:R-:W-:-:S05]  /*07c0*/  FFMA R21, R20, R20, R21 ;  /* 0x0000001414157223 */ /* 0x000fca0000000015 */
[----:B------:R-:W-:-:S06]  /*07d0*/  FSETP.GT.AND P2, PT, R21, 0.0015999999595806002617, PT ;  /* 0x3ad1b7171500780b */ /* 0x000fcc0003f44000 */
[----:B------:R-:W-:Y:S01]  /*07e0*/  @!P1 FADD R28, -R29, 0.0015999999595806002617 ;  /* 0x3ad1b7171d1c9421 */ /* 0x000fe20000000100 */
[----:B------:R-:W-:Y:S01]  /*07f0*/  @!P1 IMAD.MOV.U32 R18, RZ, RZ, -0x45f88aa6 ;  /* 0xba07755aff129424 */ /* 0x000fe200078e00ff */
[----:B------:R-:W-:Y:S01]  /*0800*/  @!P1 MOV R19, 0x4295bdf8 ;  /* 0x4295bdf800139802 */ /* 0x000fe20000000f00 */
[----:B------:R-:W-:Y:S01]  /*0810*/  IMAD.WIDE R26, R27, 0x20, R10 ;  /* 0x000000201b1a7825 */ /* 0x000fe200078e020a */
[----:B------:R-:W0:Y:S01]  /*0820*/  @!P1 F2F.F64.F32 R16, R28 ;  /* 0x0000001c00109310 */ /* 0x000e220000201800 */
[----:B------:R-:W2:Y:S02]  /*0830*/  LDG.E R29, desc[UR8][R12.64+0x4] ;  /* 0x000004080c1d7981 */ /* 0x000ea4000c1e1900 */
[----:B------:R-:W-:-:S06]  /*0840*/  @!P2 FADD R14, -R21, 0.0015999999595806002617 ;  /* 0x3ad1b717150ea421 */ /* 0x000fcc0000000100 */
[----:B------:R-:W1:Y:S01]  /*0850*/  @!P2 F2F.F64.F32 R14, R14 ;  /* 0x0000000e000ea310 */ /* 0x000e620000201800 */
[----:B------:R-:W-:Y:S01]  /*0860*/  @!P2 MOV R20, 0xba07755a ;  /* 0xba07755a0014a802 */ /* 0x000fe20000000f00 */
[----:B0-----:R-:W-:Y:S01]  /*0870*/  @!P1 DMUL R18, R16, R18 ;  /* 0x0000001210129228 */ /* 0x001fe20000000000 */
[----:B------:R-:W-:-:S07]  /*0880*/  @!P2 MOV R21, 0x4295bdf8 ;  /* 0x4295bdf80015a802 */ /* 0x000fce0000000f00 */
[----:B------:R-:W-:Y:S02]  /*0890*/  @!P1 DMUL R18, R16, R18 ;  /* 0x0000001210129228 */ /* 0x000fe40000000000 */
[----:B-1----:R-:W-:-:S06]  /*08a0*/  @!P2 DMUL R20, R14, R20 ;  /* 0x000000140e14a228 */ /* 0x002fcc0000000000 */
[----:B------:R-:W-:Y:S02]  /*08b0*/  @!P1 DMUL R18, R16, R18 ;  /* 0x0000001210129228 */ /* 0x000fe40000000000 */
[C---:B------:R-:W-:Y:S02]  /*08c0*/  @!P2 DMUL R16, R14.reuse, R20 ;  /* 0x000000140e10a228 */ /* 0x040fe40000000000 */
[----:B------:R-:W3:Y:S06]  /*08d0*/  LDG.E R21, desc[UR8][R26.64+0x4] ;  /* 0x000004081a157981 */ /* 0x000eec000c1e1900 */
[----:B------:R-:W-:Y:S01]  /*08e0*/  @!P2 DMUL R16, R14, R16 ;  /* 0x000000100e10a228 */ /* 0x000fe20000000000 */
[----:B------:R-:W4:Y:S04]  /*08f0*/  LDG.E R15, desc[UR8][R26.64] ;  /* 0x000000081a0f7981 */ /* 0x000f28000c1e1900 */
[----:B------:R0:W5:Y:S02]  /*0900*/  LDG.E R14, desc[UR8][R26.64+0x8] ;  /* 0x000008081a0e7981 */ /* 0x000164000c1e1900 */
[----:B0-----:R0:W-:Y:S01]  /*0910*/  @!P1 F2F.F32.F64 R26, R18 ;  /* 0x00000012001a9310 */ /* 0x0011e20000301000 */
[----:B---3--:R-:W-:-:S04]  /*0920*/  FADD R21, R2, -R21 ;  /* 0x8000001502157221 */ /* 0x008fc80000000000 */
[----:B------:R-:W-:Y:S01]  /*0930*/  FMUL R20, R21, R21 ;  /* 0x0000001515147220 */ /* 0x000fe20000400000 */
[----:B----4-:R-:W-:-:S04]  /*0940*/  FADD R15, R0, -R15 ;  /* 0x8000000f000f7221 */ /* 0x010fc80000000000 */
[----:B------:R-:W-:Y:S01]  /*0950*/  FFMA R15, R15, R15, R20 ;  /* 0x0000000f0f0f7223 */ /* 0x000fe20000000014 */
[----:B-----5:R-:W-:-:S04]  /*0960*/  FADD R14, R3, -R14 ;  /* 0x8000000e030e7221 */ /* 0x020fc80000000000 */
[----:B------:R-:W-:-:S05]  /*0970*/  FFMA R15, R14, R14, R15 ;  /* 0x0000000e0e0f7223 */ /* 0x000fca000000000f */
[----:B------:R-:W-:-:S13]  /*0980*/  FSETP.GT.AND P3, PT, R15, 0.0015999999595806002617, PT ;  /* 0x3ad1b7170f00780b */ /* 0x000fda0003f64000 */
[----:B------:R-:W-:-:S06]  /*0990*/  @!P3 FADD R20, -R15, 0.0015999999595806002617 ;  /* 0x3ad1b7170f14b421 */ /* 0x000fcc0000000100 */
[----:B------:R-:W1:Y:S01]  /*09a0*/  @!P3 F2F.F64.F32 R20, R20 ;  /* 0x000000140014b310 */ /* 0x000e620000201800 */
[----:B------:R-:W-:Y:S02]  /*09b0*/  @!P3 MOV R14, 0xba07755a ;  /* 0xba07755a000eb802 */ /* 0x000fe40000000f00 */
[----:B------:R-:W-:Y:S01]  /*09c0*/  @!P3 MOV R15, 0x4295bdf8 ;  /* 0x4295bdf8000fb802 */ /* 0x000fe20000000f00 */
[----:B--2---:R-:W-:-:S05]  /*09d0*/  IMAD.WIDE R28, R29, 0x20, R10 ;  /* 0x000000201d1c7825 */ /* 0x004fca00078e020a */
[----:B------:R-:W2:Y:S04]  /*09e0*/  LDG.E R27, desc[UR8][R28.64+0x4] ;  /* 0x000004081c1b7981 */ /* 0x000ea8000c1e1900 */
[----:B0-----:R-:W3:Y:S01]  /*09f0*/  LDG.E R18, desc[UR8][R28.64+0x8] ;  /* 0x000008081c127981 */ /* 0x001ee2000c1e1900 */
[----:B-1----:R-:W-:-:S08]  /*0a00*/  @!P3 DMUL R14, R20, R14 ;  /* 0x0000000e140eb228 */ /* 0x002fd00000000000 */
[----:B------:R-:W-:-:S08]  /*0a10*/  @!P3 DMUL R14, R20, R14 ;  /* 0x0000000e140eb228 */ /* 0x000fd00000000000 */
[----:B------:R-:W-:Y:S01]  /*0a20*/  @!P3 DMUL R14, R20, R14 ;  /* 0x0000000e140eb228 */ /* 0x000fe20000000000 */
[----:B------:R-:W4:Y:S01]  /*0a30*/  LDG.E R21, desc[UR8][R28.64] ;  /* 0x000000081c157981 */ /* 0x000f22000c1e1900 */
[----:B------:R-:W-:Y:S01]  /*0a40*/  @!P2 F2F.F32.F64 R16, R16 ;  /* 0x000000100010a310 */ /* 0x000fe20000301000 */
[----:B------:R-:W-:-:S07]  /*0a50*/  IADD3 R25, PT, PT, R25, 0x4, RZ ;  /* 0x0000000419197810 */ /* 0x000fce0007ffe0ff */
[----:B------:R-:W-:Y:S01]  /*0a60*/  @!P3 F2F.F32.F64 R14, R14 ;  /* 0x0000000e000eb310 */ /* 0x000fe20000301000 */
[----:B------:R-:W-:Y:S02]  /*0a70*/  VIADD R7, R7, 0x4 ;  /* 0x0000000407077836 */ /* 0x000fe40000000000 */
[----:B--2---:R-:W-:-:S04]  /*0a80*/  FADD R27, R2, -R27 ;  /* 0x8000001b021b7221 */ /* 0x004fc80000000000 */
[----:B------:R-:W-:Y:S01]  /*0a90*/  FMUL R20, R27, R27 ;  /* 0x0000001b1b147220 */ /* 0x000fe20000400000 */
[----:B----4-:R-:W-:-:S04]  /*0aa0*/  FADD R21, R0, -R21 ;  /* 0x8000001500157221 */ /* 0x010fc80000000000 */
[----:B------:R-:W-:Y:S01]  /*0ab0*/  FFMA R21, R21, R21, R20 ;  /* 0x0000001515157223 */ /* 0x000fe20000000014 */
[----:B---3--:R-:W-:-:S04]  /*0ac0*/  FADD R20, R3, -R18 ;  /* 0x8000001203147221 */ /* 0x008fc80000000000 */
[----:B------:R-:W-:-:S05]  /*0ad0*/  FFMA R21, R20, R20, R21 ;  /* 0x0000001414157223 */ /* 0x000fca0000000015 */
[----:B------:R-:W-:-:S13]  /*0ae0*/  FSETP.GT.AND P0, PT, R21, 0.0015999999595806002617, PT ;  /* 0x3ad1b7171500780b */ /* 0x000fda0003f04000 */
[----:B------:R-:W-:-:S04]  /*0af0*/  @!P0 FADD R27, -R21, 0.0015999999595806002617 ;  /* 0x3ad1b717151b8421 */ /* 0x000fc80000000100 */
[----:B------:R-:W0:Y:S01]  /*0b00*/  @!P0 F2F.F64.F32 R20, R27 ;  /* 0x0000001b00148310 */ /* 0x000e220000201800 */
[----:B------:R-:W-:Y:S01]  /*0b10*/  @!P0 IMAD.MOV.U32 R18, RZ, RZ, -0x45f88aa6 ;  /* 0xba07755aff128424 */ /* 0x000fe200078e00ff */
[----:B------:R-:W-:-:S06]  /*0b20*/  @!P0 MOV R19, 0x4295bdf8 ;  /* 0x4295bdf800138802 */ /* 0x000fcc0000000f00 */
[----:B0-----:R-:W-:-:S08]  /*0b30*/  @!P0 DMUL R18, R20, R18 ;  /* 0x0000001214128228 */ /* 0x001fd00000000000 */
[----:B------:R-:W-:-:S08]  /*0b40*/  @!P0 DMUL R18, R20, R18 ;  /* 0x0000001214128228 */ /* 0x000fd00000000000 */
[----:B------:R-:W-:Y:S01]  /*0b50*/  @!P0 DMUL R18, R20, R18 ;  /* 0x0000001214128228 */ /* 0x000fe20000000000 */
[----:B------:R-:W-:Y:S02]  /*0b60*/  CS2R R20, SRZ ;  /* 0x0000000000147805 */ /* 0x000fe4000001ff00 */
[----:B------:R-:W-:Y:S01]  /*0b70*/  @!P1 FMUL R20, R26, 0.019999999552965164185 ;  /* 0x3ca3d70a1a149820 */ /* 0x000fe20000400000 */
[----:B------:R-:W-:Y:S01]  /*0b80*/  @!P2 FMUL R21, R16, 0.019999999552965164185 ;  /* 0x3ca3d70a1015a820 */ /* 0x000fe20000400000 */
[----:B------:R-:W-:-:S05]  /*0b90*/  ISETP.NE.AND P2, PT, R25, RZ, PT ;  /* 0x000000ff1900720c */ /* 0x000fca0003f45270 */
[----:B------:R-:W0:Y:S01]  /*0ba0*/  @!P0 F2F.F32.F64 R18, R18 ;  /* 0x0000001200128310 */ /* 0x000e220000301000 */
[----:B------:R-:W-:Y:S01]  /*0bb0*/  FADD R20, R20, R23 ;  /* 0x0000001714147221 */ /* 0x000fe20000000000 */
[----:B------:R-:W-:Y:S01]  /*0bc0*/  HFMA2 R23, -RZ, RZ, 0, 0 ;  /* 0x00000000ff177431 */ /* 0x000fe200000001ff */
[----:B------:R-:W-:Y:S01]  /*0bd0*/  MOV R26, RZ ;  /* 0x000000ff001a7202 */ /* 0x000fe20000000f00 */
[----:B------:R-:W-:Y:S01]  /*0be0*/  @!P3 FMUL R26, R14, 0.019999999552965164185 ;  /* 0x3ca3d70a0e1ab820 */ /* 0x000fe20000400000 */
[----:B------:R-:W-:Y:S01]  /*0bf0*/  FADD R21, R20, R21 ;  /* 0x0000001514157221 */ /* 0x000fe20000000000 */
[----:B------:R-:W-:-:S03]  /*0c00*/  IADD3 R12, P1, PT, R12, 0x10, RZ ;  /* 0x000000100c0c7810 */ /* 0x000fc60007f3e0ff */
[----:B------:R-:W-:Y:S01]  /*0c10*/  FADD R26, R21, R26 ;  /* 0x0000001a151a7221 */ /* 0x000fe20000000000 */
[----:B------:R-:W-:Y:S01]  /*0c20*/  IADD3.X R13, PT, PT, RZ, R13, RZ, P1, !PT ;  /* 0x0000000dff0d7210 */ /* 0x000fe20000ffe4ff */
[----:B0-----:R-:W-:-:S04]  /*0c30*/  @!P0 FMUL R23, R18, 0.019999999552965164185 ;  /* 0x3ca3d70a12178820 */ /* 0x001fc80000400000 */
[----:B------:R-:W-:Y:S01]  /*0c40*/  FADD R23, R26, R23 ;  /* 0x000000171a177221 */ /* 0x000fe20000000000 */
[----:B------:R-:W-:Y:S06]  /*0c50*/  @P2 BRA `(.L_x_85) ;  /* 0xfffffff8007c2947 */ /* 0x000fec000383ffff */
.L_x_84:
[----:B------:R-:W-:Y:S05]  /*0c60*/  BSYNC.RECONVERGENT B1 ;  /* 0x0000000000017941 */ /* 0x000fea0003800200 */
.L_x_83:
[----:B------:R-:W-:-:S13]  /*0c70*/  LOP3.LUT P0, R10, R24, 0x3, RZ, 0xc0, !PT ;  /* 0x00000003180a7812 */ /* 0x000fda000780c0ff */
[----:B------:R-:W-:Y:S05]  /*0c80*/  @!P0 BRA `(.L_x_82) ;  /* 0x0000000400488947 */ /* 0x000fea0003800000 */
[----:B------:R-:W-:Y:S01]  /*0c90*/  ISETP.NE.AND P0, PT, R10, 0x1, PT ;  /* 0x000000010a00780c */ /* 0x000fe20003f05270 */
[----:B------:R-:W-:Y:S01]  /*0ca0*/  BSSY.RECONVERGENT B1, `(.L_x_86) ;  /* 0x0000035000017945 */ /* 0x000fe20003800200 */
[----:B------:R-:W-:-:S04]  /*0cb0*/  LOP3.LUT R24, R24, 0x1, RZ, 0xc0, !PT ;  /* 0x0000000118187812 */ /* 0x000fc800078ec0ff */
[----:B------:R-:W-:-:S07]  /*0cc0*/  ISETP.NE.U32.AND P2, PT, R24, 0x1, PT ;  /* 0x000000011800780c */ /* 0x000fce0003f45070 */
[----:B------:R-:W-:Y:S06]  /*0cd0*/  @!P0 BRA `(.L_x_87) ;  /* 0x0000000000c48947 */ /* 0x000fec0003800000 */
[----:B------:R-:W0:Y:S08]  /*0ce0*/  LDC.64 R10, c[0x0][0x388] ;  /* 0x0000e200ff0a7b82 */ /* 0x000e300000000a00 */
[----:B------:R-:W1:Y:S01]  /*0cf0*/  LDC.64 R12, c[0x0][0x380] ;  /* 0x0000e000ff0c7b82 */ /* 0x000e620000000a00 */
[----:B0-----:R-:W-:-:S05]  /*0d00*/  IMAD.WIDE.U32 R14, R7, 0x4, R10 ;  /* 0x00000004070e7825 */ /* 0x001fca00078e000a */
[----:B------:R-:W1:Y:S04]  /*0d10*/  LDG.E R11, desc[UR8][R14.64] ;  /* 0x000000080e0b7981 */ /* 0x000e68000c1e1900 */
[----:B------:R-:W2:Y:S01]  /*0d20*/  LDG.E R21, desc[UR8][R14.64+0x4] ;  /* 0x000004080e157981 */ /* 0x000ea2000c1e1900 */
[----:B-1----:R-:W-:-:S04]  /*0d30*/  IMAD.WIDE R10, R11, 0x20, R12 ;  /* 0x000000200b0a7825 */ /* 0x002fc800078e020c */
[----:B--2---:R-:W-:Y:S01]  /*0d40*/  IMAD.WIDE R12, R21, 0x20, R12 ;  /* 0x00000020150c7825 */ /* 0x004fe200078e020c */
[----:B------:R-:W2:Y:S04]  /*0d50*/  LDG.E R19, desc[UR8][R10.64+0x4] ;  /* 0x000004080a137981 */ /* 0x000ea8000c1e1900 */
[----:B------:R-:W3:Y:S04]  /*0d60*/  LDG.E R17, desc[UR8][R10.64] ;  /* 0x000000080a117981 */ /* 0x000ee8000c1e1900 */
[----:B------:R-:W4:Y:S04]  /*0d70*/  LDG.E R25, desc[UR8][R12.64+0x4] ;  /* 0x000004080c197981 */ /* 0x000f28000c1e1900 */
[----:B------:R-:W5:Y:S04]  /*0d80*/  LDG.E R16, desc[UR8][R10.64+0x8] ;  /* 0x000008080a107981 */ /* 0x000f68000c1e1900 */
[----:B------:R-:W5:Y:S04]  /*0d90*/  LDG.E R21, desc[UR8][R12.64] ;  /* 0x000000080c157981 */ /* 0x000f68000c1e1900 */
[----:B------:R-:W5:Y:S01]  /*0da0*/  LDG.E R18, desc[UR8][R12.64+0x8] ;  /* 0x000008080c127981 */ /* 0x000f62000c1e1900 */
[----:B------:R-:W-:Y:S01]  /*0db0*/  IADD3 R7, PT, PT, R7, 0x2, RZ ;  /* 0x0000000207077810 */ /* 0x000fe20007ffe0ff */
[----:B--2---:R-:W-:Y:S01]  /*0dc0*/  FADD R19, R2, -R19 ;  /* 0x8000001302137221 */ /* 0x004fe20000000000 */
[----:B---3--:R-:W-:-:S03]  /*0dd0*/  FADD R17, R0, -R17 ;  /* 0x8000001100117221 */ /* 0x008fc60000000000 */
[----:B------:R-:W-:Y:S01]  /*0de0*/  FMUL R14, R19, R19 ;  /* 0x00000013130e7220 */ /* 0x000fe20000400000 */
[----:B----4-:R-:W-:-:S03]  /*0df0*/  FADD R25, R2, -R25 ;  /* 0x8000001902197221 */ /* 0x010fc60000000000 */
[----:B------:R-:W-:Y:S01]  /*0e00*/  FFMA R17, R17, R17, R14 ;  /* 0x0000001111117223 */ /* 0x000fe2000000000e */
[----:B-----5:R-:W-:Y:S01]  /*0e10*/  FADD R16, R3, -R16 ;  /* 0x8000001003107221 */ /* 0x020fe20000000000 */
[----:B------:R-:W-:Y:S01]  /*0e20*/  FMUL R14, R25, R25 ;  /* 0x00000019190e7220 */ /* 0x000fe20000400000 */
[----:B------:R-:W-:Y:S02]  /*0e30*/  FADD R21, R0, -R21 ;  /* 0x8000001500157221 */ /* 0x000fe40000000000 */
[----:B------:R-:W-:Y:S01]  /*0e40*/  FFMA R16, R16, R16, R17 ;  /* 0x0000001010107223 */ /* 0x000fe20000000011 */
[----:B------:R-:W-:Y:S01]  /*0e50*/  FADD R18, R3, -R18 ;  /* 0x8000001203127221 */ /* 0x000fe20000000000 */
[----:B------:R-:W-:-:S03]  /*0e60*/  FFMA R21, R21, R21, R14 ;  /* 0x0000001515157223 */ /* 0x000fc6000000000e */
[----:B------:R-:W-:Y:S01]  /*0e70*/  FSETP.GT.AND P0, PT, R16, 0.0015999999595806002617, PT ;  /* 0x3ad1b7171000780b */ /* 0x000fe20003f04000 */
[----:B------:R-:W-:-:S05]  /*0e80*/  FFMA R21, R18, R18, R21 ;  /* 0x0000001212157223 */ /* 0x000fca0000000015 */
[----:B------:R-:W-:-:S07]  /*0e90*/  FSETP.GT.AND P1, PT, R21, 0.0015999999595806002617, PT ;  /* 0x3ad1b7171500780b */ /* 0x000fce0003f24000 */
[----:B------:R-:W-:Y:S01]  /*0ea0*/  @!P0 FADD R16, -R16, 0.0015999999595806002617 ;  /* 0x3ad1b71710108421 */ /* 0x000fe20000000100 */
[----:B------:R-:W-:Y:S02]  /*0eb0*/  @!P0 MOV R12, 0xba07755a ;  /* 0xba07755a000c8802 */ /* 0x000fe40000000f00 */
[----:B------:R-:W-:-:S03]  /*0ec0*/  @!P0 MOV R13, 0x4295bdf8 ;  /* 0x4295bdf8000d8802 */ /* 0x000fc60000000f00 */
[----:B------:R-:W0:Y:S01]  /*0ed0*/  @!P0 F2F.F64.F32 R16, R16 ;  /* 0x0000001000108310 */ /* 0x000e220000201800 */
[----:B------:R-:W-:Y:S01]  /*0ee0*/  @!P1 FADD R10, -R21, 0.0015999999595806002617 ;  /* 0x3ad1b717150a9421 */ /* 0x000fe20000000100 */
[----:B------:R-:W-:Y:S02]  /*0ef0*/  @!P1 MOV R14, 0xba07755a ;  /* 0xba07755a000e9802 */ /* 0x000fe40000000f00 */
[----:B------:R-:W-:-:S04]  /*0f00*/  @!P1 MOV R15, 0x4295bdf8 ;  /* 0x4295bdf8000f9802 */ /* 0x000fc80000000f00 */
[----:B------:R-:W1:Y:S01]  /*0f10*/  @!P1 F2F.F64.F32 R10, R10 ;  /* 0x0000000a000a9310 */ /* 0x000e620000201800 */
[----:B0-----:R-:W-:Y:S02]  /*0f20*/  @!P0 DMUL R12, R16, R12 ;  /* 0x0000000c100c8228 */ /* 0x001fe40000000000 */
[----:B-1----:R-:W-:-:S06]  /*0f30*/  @!P1 DMUL R14, R10, R14 ;  /* 0x0000000e0a0e9228 */ /* 0x002fcc0000000000 */
[----:B------:R-:W-:Y:S02]  /*0f40*/  @!P0 DMUL R12, R16, R12 ;  /* 0x0000000c100c8228 */ /* 0x000fe40000000000 */
[----:B------:R-:W-:-:S06]  /*0f50*/  @!P1 DMUL R14, R10, R14 ;  /* 0x0000000e0a0e9228 */ /* 0x000fcc0000000000 */
[----:B------:R-:W-:Y:S02]  /*0f60*/  @!P0 DMUL R12, R16, R12 ;  /* 0x0000000c100c8228 */ /* 0x000fe40000000000 */
[----:B------:R-:W-:Y:S01]  /*0f70*/  @!P1 DMUL R14, R10, R14 ;  /* 0x0000000e0a0e9228 */ /* 0x000fe20000000000 */
[----:B------:R-:W-:-:S07]  /*0f80*/  CS2R R10, SRZ ;  /* 0x00000000000a7805 */ /* 0x000fce000001ff00 */
[----:B------:R-:W0:Y:S08]  /*0f90*/  @!P0 F2F.F32.F64 R12, R12 ;  /* 0x0000000c000c8310 */ /* 0x000e300000301000 */
[----:B------:R-:W1:Y:S01]  /*0fa0*/  @!P1 F2F.F32.F64 R14, R14 ;  /* 0x0000000e000e9310 */ /* 0x000e620000301000 */
[----:B0-----:R-:W-:-:S04]  /*0fb0*/  @!P0 FMUL R10, R12, 0.019999999552965164185 ;  /* 0x3ca3d70a0c0a8820 */ /* 0x001fc80000400000 */
[----:B------:R-:W-:Y:S01]  /*0fc0*/  FADD R10, R23, R10 ;  /* 0x0000000a170a7221 */ /* 0x000fe20000000000 */
[----:B-1----:R-:W-:-:S04]  /*0fd0*/  @!P1 FMUL R11, R14, 0.019999999552965164185 ;  /* 0x3ca3d70a0e0b9820 */ /* 0x002fc80000400000 */
[----:B------:R-:W-:-:S07]  /*0fe0*/  FADD R23, R10, R11 ;  /* 0x0000000b0a177221 */ /* 0x000fce0000000000 */
.L_x_87:
[----:B------:R-:W-:Y:S05]  /*0ff0*/  BSYNC.RECONVERGENT B1 ;  /* 0x0000000000017941 */ /* 0x000fea0003800200 */
.L_x_86:
[----:B------:R-:W-:Y:S05]  /*1000*/  @P2 BRA `(.L_x_82) ;  /* 0x0000000000682947 */ /* 0x000fea0003800000 */
[----:B------:R-:W0:Y:S08]  /*1010*/  LDC.64 R10, c[0x0][0x388] ;  /* 0x0000e200ff0a7b82 */ /* 0x000e300000000a00 */
[----:B------:R-:W1:Y:S01]  /*1020*/  LDC.64 R12, c[0x0][0x380] ;  /* 0x0000e000ff0c7b82 */ /* 0x000e620000000a00 */
[----:B0-----:R-:W-:-:S06]  /*1030*/  IMAD.WIDE.U32 R10, R7, 0x4, R10 ;  /* 0x00000004070a7825 */ /* 0x001fcc00078e000a */
[----:B------:R-:W1:Y:S02]  /*1040*/  LDG.E R11, desc[UR8][R10.64] ;  /* 0x000000080a0b7981 */ /* 0x000e64000c1e1900 */
[----:B-1----:R-:W-:-:S05]  /*1050*/  IMAD.WIDE R12, R11, 0x20, R12 ;  /* 0x000000200b0c7825 */ /* 0x002fca00078e020c */
[----:B------:R-:W2:Y:S04]  /*1060*/  LDG.E R15, desc[UR8][R12.64+0x4] ;  /* 0x000004080c0f7981 */ /* 0x000ea8000c1e1900 */
[----:B------:R-:W3:Y:S04]  /*1070*/  LDG.E R7, desc[UR8][R12.64] ;  /* 0x000000080c077981 */ /* 0x000ee8000c1e1900 */
[----:B------:R-:W4:Y:S01]  /*1080*/  LDG.E R14, desc[UR8][R12.64+0x8] ;  /* 0x000008080c0e7981 */ /* 0x000f22000c1e1900 */
[----:B--2---:R-:W-:Y:S01]  /*1090*/  FADD R15, R2, -R15 ;  /* 0x8000000f020f7221 */ /* 0x004fe20000000000 */
[----:B---3--:R-:W-:-:S03]  /*10a0*/  FADD R7, R0, -R7 ;  /* 0x8000000700077221 */ /* 0x008fc60000000000 */
[----:B------:R-:W-:Y:S01]  /*10b0*/  FMUL R16, R15, R15 ;  /* 0x0000000f0f107220 */ /* 0x000fe20000400000 */
[----:B----4-:R-:W-:-:S03]  /*10c0*/  FADD R14, R3, -R14 ;  /* 0x8000000e030e7221 */ /* 0x010fc60000000000 */
[----:B------:R-:W-:-:S04]  /*10d0*/  FFMA R7, R7, R7, R16 ;  /* 0x0000000707077223 */ /* 0x000fc80000000010 */
[----:B------:R-:W-:-:S05]  /*10e0*/  FFMA R7, R14, R14, R7 ;  /* 0x0000000e0e077223 */ /* 0x000fca0000000007 */
[----:B------:R-:W-:-:S13]  /*10f0*/  FSETP.GT.AND P0, PT, R7, 0.0015999999595806002617, PT ;  /* 0x3ad1b7170700780b */ /* 0x000fda0003f04000 */
[----:B------:R-:W-:Y:S01]  /*1100*/  @!P0 FADD R11, -R7, 0.0015999999595806002617 ;  /* 0x3ad1b717070b8421 */ /* 0x000fe20000000100 */
[----:B------:R-:W-:Y:S01]  /*1110*/  @!P0 IMAD.MOV.U32 R14, RZ, RZ, -0x45f88aa6 ;  /* 0xba07755aff0e8424 */ /* 0x000fe200078e00ff */
[----:B------:R-:W-:-:S04]  /*1120*/  @!P0 MOV R15, 0x4295bdf8 ;  /* 0x4295bdf8000f8802 */ /* 0x000fc80000000f00 */
[----:B------:R-:W0:Y:S02]  /*1130*/  @!P0 F2F.F64.F32 R10, R11 ;  /* 0x0000000b000a8310 */ /* 0x000e240000201800 */
[----:B0-----:R-:W-:-:S08]  /*1140*/  @!P0 DMUL R12, R10, R14 ;  /* 0x0000000e0a0c8228 */ /* 0x001fd00000000000 */
[----:B------:R-:W-:-:S08]  /*1150*/  @!P0 DMUL R12, R10, R12 ;  /* 0x0000000c0a0c8228 */ /* 0x000fd00000000000 */
[----:B------:R-:W-:Y:S01]  /*1160*/  @!P0 DMUL R12, R10, R12 ;  /* 0x0000000c0a0c8228 */ /* 0x000fe20000000000 */
[----:B------:R-:W-:-:S09]  /*1170*/  MOV R10, RZ ;  /* 0x000000ff000a7202 */ /* 0x000fd20000000f00 */
[----:B------:R-:W0:Y:S02]  /*1180*/  @!P0 F2F.F32.F64 R12, R12 ;  /* 0x0000000c000c8310 */ /* 0x000e240000301000 */
[----:B0-----:R-:W-:-:S04]  /*1190*/  @!P0 FMUL R10, R12, 0.019999999552965164185 ;  /* 0x3ca3d70a0c0a8820 */ /* 0x001fc80000400000 */
[----:B------:R-:W-:-:S07]  /*11a0*/  FADD R23, R23, R10 ;  /* 0x0000000a17177221 */ /* 0x000fce0000000000 */
.L_x_82:
[----:B------:R-:W-:Y:S05]  /*11b0*/  BSYNC.RECONVERGENT B0 ;  /* 0x0000000000007941 */ /* 0x000fea0003800200 */
.L_x_81:
[----:B------:R-:W-:Y:S05]  /*11c0*/  BRA.U UP2, `(.L_x_88) ;  /* 0xfffffff102ac7547 */ /* 0x000fea000b83ffff */
[----:B------:R-:W-:Y:S05]  /*11d0*/  BRA.U UP1, `(.L_x_89) ;  /* 0xfffffff101907547 */ /* 0x000fea000b83ffff */
[----:B------:R-:W-:Y:S05]  /*11e0*/  BRA.U UP0, `(.L_x_90) ;  /* 0xfffffff1007c7547 */ /* 0x000fea000b83ffff */
[----:B------:R-:W0:Y:S01]  /*11f0*/  S2R R0, SR_TID.X ;  /* 0x0000000000007919 */ /* 0x000e220000002100 */
[----:B------:R-:W0:Y:S08]  /*1200*/  S2UR UR5, SR_CTAID.X ;  /* 0x00000000000579c3 */ /* 0x000e300000002500 */
[----:B------:R-:W0:Y:S08]  /*1210*/  LDC R5, c[0x0][0x360] ;  /* 0x0000d800ff057b82 */ /* 0x000e300000000800 */
[----:B------:R-:W1:Y:S01]  /*1220*/  LDC.64 R2, c[0x0][0x380] ;  /* 0x0000e000ff027b82 */ /* 0x000e620000000a00 */
[----:B0-----:R-:W-:-:S02]  /*1230*/  IMAD R5, R5, UR5, R0 ;  /* 0x0000000505057c24 */ /* 0x001fc4000f8e0200 */
[----:B------:R-:W-:Y:S02]  /*1240*/  FADD R0, R23, -1000 ;  /* 0xc47a000017007421 */ /* 0x000fe40000000000 */
[----:B-1----:R-:W-:-:S04]  /*1250*/  IMAD.WIDE R2, R5, 0x20, R2 ;  /* 0x0000002005027825 */ /* 0x002fc800078e0202 */
[----:B------:R-:W-:Y:S01]  /*1260*/  FMUL R5, R0, 2000 ;  /* 0x44fa000000057820 */ /* 0x000fe20000400000 */
[----:B------:R-:W-:Y:S04]  /*1270*/  STG.E desc[UR8][R2.64+0x18], R23 ;  /* 0x0000181702007986 */ /* 0x000fe8000c101908 */
[----:B------:R-:W-:Y:S01]  /*1280*/  STG.E desc[UR8][R2.64+0x1c], R5 ;  /* 0x00001c0502007986 */ /* 0x000fe2000c101908 */
[----:B------:R-:W-:Y:S05]  /*1290*/  EXIT ;  /* 0x000000000000794d */ /* 0x000fea0003800000 */
        .weak           $__internal_3_$__cuda_sm3x_div_rn_noftz_f32_slowpath
        .type           $__internal_3_$__cuda_sm3x_div_rn_noftz_f32_slowpath,@function
        .size           $__internal_3_$__cuda_sm3x_div_rn_noftz_f32_slowpath,(.L_x_131 - $__internal_3_$__cuda_sm3x_div_rn_noftz_f32_slowpath)
$__internal_3_$__cuda_sm3x_div_rn_noftz_f32_slowpath:
[----:B------:R-:W-:Y:S01]  /*12a0*/  SHF.R.U32.HI R11, RZ, 0x17, R8 ;  /* 0x00000017ff0b7819 */ /* 0x000fe20000011608 */
[----:B------:R-:W-:Y:S01]  /*12b0*/  BSSY.RECONVERGENT B1, `(.L_x_91) ;  /* 0x0000064000017945 */ /* 0x000fe20003800200 */
[----:B------:R-:W-:Y:S01]  /*12c0*/  SHF.R.U32.HI R6, RZ, 0x17, R7 ;  /* 0x00000017ff067819 */ /* 0x000fe20000011607 */
[----:B------:R-:W-:Y:S01]  /*12d0*/  HFMA2 R12, -RZ, RZ, 1.2841796875, -112.625 ;  /* 0x3d23d70aff0c7431 */ /* 0x000fe200000001ff */
[----:B------:R-:W-:Y:S02]  /*12e0*/  LOP3.LUT R11, R11, 0xff, RZ, 0xc0, !PT ;  /* 0x000000ff0b0b7812 */ /* 0x000fe400078ec0ff */
[----:B------:R-:W-:Y:S02]  /*12f0*/  LOP3.LUT R16, R6, 0xff, RZ, 0xc0, !PT ;  /* 0x000000ff06107812 */ /* 0x000fe400078ec0ff */
[----:B------:R-:W-:Y:S02]  /*1300*/  IADD3 R13, PT, PT, R11, -0x1, RZ ;  /* 0xffffffff0b0d7810 */ /* 0x000fe40007ffe0ff */
[----:B------:R-:W-:-:S02]  /*1310*/  IADD3 R14, PT, PT, R16, -0x1, RZ ;  /* 0xffffffff100e7810 */ /* 0x000fc40007ffe0ff */
[----:B------:R-:W-:-:S04]  /*1320*/  ISETP.GT.U32.AND P0, PT, R13, 0xfd, PT ;  /* 0x000000fd0d00780c */ /* 0x000fc80003f04070 */
[----:B------:R-:W-:-:S13]  /*1330*/  ISETP.GT.U32.OR P0, PT, R14, 0xfd, P0 ;  /* 0x000000fd0e00780c */ /* 0x000fda0000704470 */
[----:B------:R-:W-:Y:S01]  /*1340*/  @!P0 MOV R9, RZ ;  /* 0x000000ff00098202 */ /* 0x000fe20000000f00 */
[----:B------:R-:W-:Y:S06]  /*1350*/  @!P0 BRA `(.L_x_92) ;  /* 0x0000000000608947 */ /* 0x000fec0003800000 */
[----:B------:R-:W-:Y:S01]  /*1360*/  IMAD.MOV.U32 R6, RZ, RZ, 0x3d23d70a ;  /* 0x3d23d70aff067424 */ /* 0x000fe200078e00ff */
[----:B------:R-:W-:-:S04]  /*1370*/  FSETP.GTU.FTZ.AND P0, PT, |R7|, +INF , PT ;  /* 0x7f8000000700780b */ /* 0x000fc80003f1c200 */
        /* <DEDUP_REMOVED lines=20> */
[----:B------:R-:W-:-:S03]  /*14c0*/  @!P1 FFMA R12, R6, 1.84467440737095516160e+19, RZ ;  /* 0x5f800000060c9823 */ /* 0x000fc600000000ff */
[----:B------:R-:W-:-:S07]  /*14d0*/  @!P1 IADD3 R9, PT, PT, R9, 0x40, RZ ;  /* 0x0000004009099810 */ /* 0x000fce0007ffe0ff */
.L_x_92:
[----:B------:R-:W-:Y:S01]  /*14e0*/  LEA R13, R11, 0xc0800000, 0x17 ;  /* 0xc08000000b0d7811 */ /* 0x000fe200078eb8ff */
[----:B------:R-:W-:Y:S03]  /*14f0*/  BSSY.RECONVERGENT B2, `(.L_x_97) ;  /* 0x0000036000027945 */ /* 0x000fe60003800200 */
[----:B------:R-:W-:Y:S02]  /*1500*/  IADD3 R13, PT, PT, -R13, R12, RZ ;  /* 0x0000000c0d0d7210 */ /* 0x000fe40007ffe1ff */
[----:B------:R-:W-:Y:S02]  /*1510*/  IADD3 R12, PT, PT, R16, -0x7f, RZ ;  /* 0xffffff81100c7810 */ /* 0x000fe40007ffe0ff */
[----:B------:R-:W0:Y:S01]  /*1520*/  MUFU.RCP R14, R13 ;  /* 0x0000000d000e7308 */ /* 0x000e220000001000 */
[----:B------:R-:W-:Y:S02]  /*1530*/  FADD.FTZ R15, -R13, -RZ ;  /* 0x800000ff0d0f7221 */ /* 0x000fe40000010100 */
[C---:B------:R-:W-:Y:S01]  /*1540*/  IMAD R6, R12.reuse, -0x800000, R7 ;  /* 0xff8000000c067824 */ /* 0x040fe200078e0207 */
[----:B------:R-:W-:-:S04]  /*1550*/  IADD3 R12, PT, PT, R12, 0x7f, -R11 ;  /* 0x0000007f0c0c7810 */ /* 0x000fc80007ffe80b */
[----:B------:R-:W-:Y:S01]  /*1560*/  IADD3 R12, PT, PT, R12, R9, RZ ;  /* 0x000000090c0c7210 */ /* 0x000fe20007ffe0ff */
        /* <DEDUP_REMOVED lines=8> */
[----:B------:R-:W-:-:S05]  /*15f0*/  LOP3.LUT R7, R7, 0xff, RZ, 0xc0, !PT ;  /* 0x000000ff07077812 */ /* 0x000fca00078ec0ff */
[----:B------:R-:W-:-:S05]  /*1600*/  IMAD.IADD R11, R7, 0x1, R12 ;  /* 0x00000001070b7824 */ /* 0x000fca00078e020c */
        /* <DEDUP_REMOVED lines=10> */
[CCC-:B------:R-:W-:Y:S01]  /*16b0*/  FFMA.RZ R7, R16.reuse, R14.reuse, R17.reuse ;  /* 0x0000000e10077223 */ /* 0x1c0fe2000000c011 */
[CCC-:B------:R-:W-:Y:S01]  /*16c0*/  FFMA.RM R12, R16.reuse, R14.reuse, R17.reuse ;  /* 0x0000000e100c7223 */ /* 0x1c0fe20000004011 */
[C---:B------:R-:W-:Y:S02]  /*16d0*/  ISETP.NE.AND P2, PT, R11.reuse, RZ, PT ;  /* 0x000000ff0b00720c */ /* 0x040fe40003f45270 */
[----:B------:R-:W-:Y:S02]  /*16e0*/  ISETP.NE.AND P1, PT, R11, RZ, PT ;  /* 0x000000ff0b00720c */ /* 0x000fe40003f25270 */
[----:B------:R-:W-:Y:S01]  /*16f0*/  LOP3.LUT R9, R7, 0x7fffff, RZ, 0xc0, !PT ;  /* 0x007fffff07097812 */ /* 0x000fe200078ec0ff */
[----:B------:R-:W-:Y:S01]  /*1700*/  FFMA.RP R7, R16, R14, R17 ;  /* 0x0000000e10077223 */ /* 0x000fe20000008011 */
[----:B------:R-:W-:Y:S02]  /*1710*/  IADD3 R14, PT, PT, R11, 0x20, RZ ;  /* 0x000000200b0e7810 */ /* 0x000fe40007ffe0ff */
        /* <DEDUP_REMOVED lines=15> */
.L_x_99:
[----:B------:R-:W-:-:S04]  /*1810*/  LOP3.LUT R6, R6, 0x80000000, RZ, 0xc0, !PT ;  /* 0x8000000006067812 */ /* 0x000fc800078ec0ff */
[----:B------:R-:W-:Y:S01]  /*1820*/  LOP3.LUT R6, R6, 0x7f800000, RZ, 0xfc, !PT ;  /* 0x7f80000006067812 */ /* 0x000fe200078efcff */
[----:B------:R-:W-:Y:S06]  /*1830*/  BRA `(.L_x_100) ;  /* 0x0000000000047947 */ /* 0x000fec0003800000 */
.L_x_98:
[----:B------:R-:W-:-:S07]  /*1840*/  LEA R6, R12, R6, 0x17 ;  /* 0x000000060c067211 */ /* 0x000fce00078eb8ff */
.L_x_100:
[----:B------:R-:W-:Y:S05]  /*1850*/  BSYNC.RECONVERGENT B2 ;  /* 0x0000000000027941 */ /* 0x000fea0003800200 */
.L_x_97:
[----:B------:R-:W-:Y:S05]  /*1860*/  BRA `(.L_x_101) ;  /* 0x0000000000207947 */ /* 0x000fea0003800000 */
.L_x_96:
[----:B------:R-:W-:-:S04]  /*1870*/  LOP3.LUT R6, R12, 0x80000000, R7, 0x48, !PT ;  /* 0x800000000c067812 */ /* 0x000fc800078e4807 */
[----:B------:R-:W-:Y:S01]  /*1880*/  LOP3.LUT R6, R6, 0x7f800000, RZ, 0xfc, !PT ;  /* 0x7f80000006067812 */ /* 0x000fe200078efcff */
[----:B------:R-:W-:Y:S06]  /*1890*/  BRA `(.L_x_101) ;  /* 0x0000000000147947 */ /* 0x000fec0003800000 */
.L_x_95:
[----:B------:R-:W-:Y:S01]  /*18a0*/  LOP3.LUT R6, R12, 0x80000000, R7, 0x48, !PT ;  /* 0x800000000c067812 */ /* 0x000fe200078e4807 */
[----:B------:R-:W-:Y:S06]  /*18b0*/  BRA `(.L_x_101) ;  /* 0x00000000000c7947 */ /* 0x000fec0003800000 */
.L_x_94:
[----:B------:R-:W0:Y:S01]  /*18c0*/  MUFU.RSQ R6, -QNAN ;  /* 0xffc0000000067908 */ /* 0x000e220000001400 */
[----:B------:R-:W-:Y:S05]  /*18d0*/  BRA `(.L_x_101) ;  /* 0x0000000000047947 */ /* 0x000fea0003800000 */
.L_x_93:
[----:B------:R-:W-:-:S07]  /*18e0*/  FADD.FTZ R6, R7, R6 ;  /* 0x0000000607067221 */ /* 0x000fce0000010000 */
.L_x_101:
[----:B------:R-:W-:Y:S05]  /*18f0*/  BSYNC.RECONVERGENT B1 ;  /* 0x0000000000017941 */ /* 0x000fea0003800200 */
.L_x_91:
[----:B------:R-:W-:-:S04]  /*1900*/  HFMA2 R11, -RZ, RZ, 0, 0 ;  /* 0x00000000ff0b7431 */ /* 0x000fc800000001ff */
[----:B0-----:R-:W-:Y:S05]  /*1910*/  RET.REL.NODEC R10 `(_Z22computeDensityPressureP8ParticlePiS1_S1_i) ;  /* 0xffffffe40ab87950 */ /* 0x001fea0003c3ffff */
.L_x_102:
        /* <DEDUP_REMOVED lines=14> */
.L_x_131:


//--------------------- .text._Z14findCellBoundsPiS_S_i --------------------------
	.section	.text._Z14findCellBoundsPiS_S_i,"ax",@progbits
	.align	128
        .global         _Z14findCellBoundsPiS_S_i
        .type           _Z14findCellBoundsPiS_S_i,@function
        .size           _Z14findCellBoundsPiS_S_i,(.L_x_135 - _Z14findCellBoundsPiS_S_i)
        .other          _Z14findCellBoundsPiS_S_i,@"STO_CUDA_ENTRY STV_DEFAULT"
_Z14findCellBoundsPiS_S_i:
.text._Z14findCellBoundsPiS_S_i:
        /* <DEDUP_REMOVED lines=11> */
[----:B-1----:R0:W5:Y:S01]  /*00b0*/  LDG.E R9, desc[UR6][R2.64] ;  /* 0x0000000602097981 */ /* 0x002162000c1e1900 */
[----:B------:R-:W-:Y:S01]  /*00c0*/  ISETP.NE.AND P0, PT, R7, RZ, PT ;  /* 0x000000ff0700720c */ /* 0x000fe20003f05270 */
[----:B------:R-:W-:Y:S04]  /*00d0*/  BSSY.RECONVERGENT B1, `(.L_x_103) ;  /* 0x000000b000017945 */ /* 0x000fe80003800200 */
[----:B------:R-:W-:Y:S08]  /*00e0*/  BSSY.RELIABLE B0, `(.L_x_104) ;  /* 0x0000006000007945 */ /* 0x000ff00003800100 */
[----:B0-----:R-:W-:Y:S05]  /*00f0*/  @!P0 BRA `(.L_x_105) ;  /* 0x0000000000108947 */ /* 0x001fea0003800000 */
[----:B------:R-:W2:Y:S02]  /*0100*/  LDG.E R0, desc[UR6][R2.64+-0x4] ;  /* 0xfffffc0602007981 */ /* 0x000ea4000c1e1900 */
[----:B--2--5:R-:W-:-:S13]  /*0110*/  ISETP.NE.AND P0, PT, R9, R0, PT ;  /* 0x000000000900720c */ /* 0x024fda0003f05270 */
[----:B------:R-:W-:Y:S05]  /*0120*/  @!P0 BREAK.RELIABLE B0 ;  /* 0x0000000000008942 */ /* 0x000fea0003800100 */
[----:B------:R-:W-:Y:S05]  /*0130*/  @!P0 BRA `(.L_x_106) ;  /* 0x0000000000108947 */ /* 0x000fea0003800000 */
.L_x_105:
[----:B------:R-:W-:Y:S05]  /*0140*/  BSYNC.RELIABLE B0 ;  /* 0x0000000000007941 */ /* 0x000fea0003800100 */
.L_x_104:
[----:B------:R-:W0:Y:S02]  /*0150*/  LDC.64 R4, c[0x0][0x380] ;  /* 0x0000e000ff047b82 */ /* 0x000e240000000a00 */
[----:B0----5:R-:W-:-:S05]  /*0160*/  IMAD.WIDE R4, R9, 0x4, R4 ;  /* 0x0000000409047825 */ /* 0x021fca00078e0204 */
[----:B------:R0:W-:Y:S02]  /*0170*/  STG.E desc[UR6][R4.64], R7 ;  /* 0x0000000704007986 */ /* 0x0001e4000c101906 */
.L_x_106:
[----:B------:R-:W-:Y:S05]  /*0180*/  BSYNC.RECONVERGENT B1 ;  /* 0x0000000000017941 */ /* 0x000fea0003800200 */
.L_x_103:
[----:B------:R-:W-:Y:S05]  /*0190*/  WARPSYNC.ALL ;  /* 0x0000000000007948 */ /* 0x000fea0003800000 */
[----:B------:R-:W-:Y:S01]  /*01a0*/  UIADD3 UR4, UPT, UPT, UR4, -0x1, URZ ;  /* 0xffffffff04047890 */ /* 0x000fe2000fffe0ff */
[----:B------:R-:W-:Y:S05]  /*01b0*/  BSSY.RECONVERGENT B1, `(.L_x_107) ;  /* 0x0000006000017945 */ /* 0x000fea0003800200 */
[----:B------:R-:W-:-:S13]  /*01c0*/  ISETP.NE.AND P0, PT, R7, UR4, PT ;  /* 0x0000000407007c0c */ /* 0x000fda000bf05270 */
[----:B------:R-:W-:Y:S05]  /*01d0*/  @!P0 BRA `(.L_x_108) ;  /* 0x00000000000c8947 */ /* 0x000fea0003800000 */
[----:B------:R-:W2:Y:S02]  /*01e0*/  LDG.E R2, desc[UR6][R2.64+0x4] ;  /* 0x0000040602027981 */ /* 0x000ea4000c1e1900 */
[----:B--2---:R-:W-:-:S13]  /*01f0*/  ISETP.NE.AND P0, PT, R9, R2, PT ;  /* 0x000000020900720c */ /* 0x004fda0003f05270 */
[----:B------:R-:W-:Y:S05]  /*0200*/  @!P0 EXIT ;  /* 0x000000000000894d */ /* 0x000fea0003800000 */
.L_x_108:
[----:B------:R-:W-:Y:S05]  /*0210*/  BSYNC.RECONVERGENT B1 ;  /* 0x0000000000017941 */ /* 0x000fea0003800200 */
.L_x_107:
[----:B------:R-:W1:Y:S01]  /*0220*/  LDC.64 R2, c[0x0][0x388] ;  /* 0x0000e200ff027b82 */ /* 0x000e620000000a00 */
[----:B0-----:R-:W-:Y:S01]  /*0230*/  IADD3 R7, PT, PT, R7, 0x1, RZ ;  /* 0x0000000107077810 */ /* 0x001fe20007ffe0ff */
[----:B-1----:R-:W-:-:S05]  /*0240*/  IMAD.WIDE R2, R9, 0x4, R2 ;  /* 0x0000000409027825 */ /* 0x002fca00078e0202 */
[----:B------:R-:W-:Y:S01]  /*0250*/  STG.E desc[UR6][R2.64], R7 ;  /* 0x0000000702007986 */ /* 0x000fe2000c101906 */
[----:B------:R-:W-:Y:S05]  /*0260*/  EXIT ;  /* 0x000000000000794d */ /* 0x000fea0003800000 */
.L_x_109:
        /* <DEDUP_REMOVED lines=9> */
.L_x_135:


//--------------------- .text._Z13computeHashesP8ParticlePiS1_i --------------------------
	.section	.text._Z13computeHashesP8ParticlePiS1_i,"ax",@progbits
	.align	128
        .global         _Z13computeHashesP8ParticlePiS1_i
        .type           _Z13computeHashesP8ParticlePiS1_i,@function
        .size           _Z13computeHashesP8ParticlePiS1_i,(.L_x_132 - _Z13computeHashesP8ParticlePiS1_i)
        .other          _Z13computeHashesP8ParticlePiS1_i,@"STO_CUDA_ENTRY STV_DEFAULT"
_Z13computeHashesP8ParticlePiS1_i:
.text._Z13computeHashesP8ParticlePiS1_i:
        /* <DEDUP_REMOVED lines=14> */
[----:B------:R-:W-:Y:S01]  /*00e0*/  IMAD.MOV.U32 R5, RZ, RZ, 0x41c80000 ;  /* 0x41c80000ff057424 */ /* 0x000fe200078e00ff */
[----:B------:R-:W-:Y:S01]  /*00f0*/  BSSY.RECONVERGENT B0, `(.L_x_110) ;  /* 0x000000e000007945 */ /* 0x000fe20003800200 */
[----:B------:R-:W-:-:S04]  /*0100*/  IMAD.MOV.U32 R4, RZ, RZ, 0x3d23d70a ;  /* 0x3d23d70aff047424 */ /* 0x000fc800078e00ff */
        /* <DEDUP_REMOVED lines=8> */
[----:B------:R-:W-:Y:S01]  /*0190*/  IMAD.MOV.U32 R3, RZ, RZ, R0 ;  /* 0x000000ffff037224 */ /* 0x000fe200078e0000 */
[----:B------:R-:W-:-:S07]  /*01a0*/  MOV R8, 0x1c0 ;  /* 0x000001c000087802 */ /* 0x000fce0000000f00 */
[----:B-----5:R-:W-:Y:S05]  /*01b0*/  CALL.REL.NOINC `($__internal_4_$__cuda_sm3x_div_rn_noftz_f32_slowpath) ;  /* 0x0000000000b47944 */ /* 0x020fea0003c00000 */
[----:B------:R-:W-:-:S07]  /*01c0*/  IMAD.MOV.U32 R5, RZ, RZ, R0 ;  /* 0x000000ffff057224 */ /* 0x000fce00078e0000 */
.L_x_111:
[----:B------:R-:W-:Y:S05]  /*01d0*/  BSYNC.RECONVERGENT B0 ;  /* 0x0000000000007941 */ /* 0x000fea0003800200 */
.L_x_110:
        /* <DEDUP_REMOVED lines=12> */
[----:B------:R-:W-:Y:S05]  /*02a0*/  CALL.REL.NOINC `($__internal_4_$__cuda_sm3x_div_rn_noftz_f32_slowpath) ;  /* 0x0000000000787944 */ /* 0x000fea0003c00000 */
[----:B------:R-:W-:-:S07]  /*02b0*/  MOV R7, R0 ;  /* 0x0000000000077202 */ /* 0x000fce0000000f00 */
.L_x_113:
[----:B------:R-:W-:Y:S05]  /*02c0*/  BSYNC.RECONVERGENT B0 ;  /* 0x0000000000007941 */ /* 0x000fea0003800200 */
.L_x_112:
        /* <DEDUP_REMOVED lines=13> */
.L_x_115:
[----:B------:R-:W-:Y:S05]  /*03a0*/  BSYNC.RECONVERGENT B0 ;  /* 0x0000000000007941 */ /* 0x000fea0003800200 */
.L_x_114:
[----:B------:R-:W0:Y:S01]  /*03b0*/  F2I.FLOOR.NTZ R0, R0 ;  /* 0x0000000000007305 */ /* 0x000e220000207100 */
[----:B------:R-:W1:Y:S01]  /*03c0*/  LDC.64 R8, c[0x0][0x388] ;  /* 0x0000e200ff087b82 */ /* 0x000e620000000a00 */
[----:B------:R-:W-:Y:S02]  /*03d0*/  VIMNMX.RELU R7, PT, PT, R7, 0x1f, PT ;  /* 0x0000001f07077848 */ /* 0x000fe40003fe1100 */
[----:B------:R-:W-:-:S03]  /*03e0*/  VIMNMX.RELU R3, PT, PT, R5, 0x1f, PT ;  /* 0x0000001f05037848 */ /* 0x000fc60003fe1100 */
[----:B------:R-:W-:Y:S02]  /*03f0*/  IMAD.SHL.U32 R6, R7, 0x20, RZ ;  /* 0x0000002007067824 */ /* 0x000fe400078e00ff */
[----:B------:R-:W2:Y:S01]  /*0400*/  LDC.64 R10, c[0x0][0x390] ;  /* 0x0000e400ff0a7b82 */ /* 0x000ea20000000a00 */
[----:B0-----:R-:W-:-:S05]  /*0410*/  VIMNMX.RELU R4, PT, PT, R0, 0x1f, PT ;  /* 0x0000001f00047848 */ /* 0x001fca0003fe1100 */
[----:B------:R-:W-:Y:S02]  /*0420*/  IMAD.SHL.U32 R7, R4, 0x400, RZ ;  /* 0x0000040004077824 */ /* 0x000fe400078e00ff */
[----:B-1----:R-:W-:-:S03]  /*0430*/  IMAD.WIDE R4, R2, 0x4, R8 ;  /* 0x0000000402047825 */ /* 0x002fc600078e0208 */
[----:B------:R-:W-:-:S05]  /*0440*/  LOP3.LUT R3, R7, R6, R3, 0xfe, !PT ;  /* 0x0000000607037212 */ /* 0x000fca00078efe03 */
[----:B------:R-:W-:Y:S01]  /*0450*/  STG.E desc[UR4][R4.64], R3 ;  /* 0x0000000304007986 */ /* 0x000fe2000c101904 */
[----:B--2---:R-:W-:-:S05]  /*0460*/  IMAD.WIDE R6, R2, 0x4, R10 ;  /* 0x0000000402067825 */ /* 0x004fca00078e020a */
[----:B------:R-:W-:Y:S01]  /*0470*/  STG.E desc[UR4][R6.64], R2 ;  /* 0x0000000206007986 */ /* 0x000fe2000c101904 */
[----:B------:R-:W-:Y:S05]  /*0480*/  EXIT ;  /* 0x000000000000794d */ /* 0x000fea0003800000 */
        .weak           $__internal_4_$__cuda_sm3x_div_rn_noftz_f32_slowpath
        .type           $__internal_4_$__cuda_sm3x_div_rn_noftz_f32_slowpath,@function
        .size           $__internal_4_$__cuda_sm3x_div_rn_noftz_f32_slowpath,(.L_x_132 - $__internal_4_$__cuda_sm3x_div_rn_noftz_f32_slowpath)
$__internal_4_$__cuda_sm3x_div_rn_noftz_f32_slowpath:
[----:B------:R-:W-:Y:S01]  /*0490*/  SHF.R.U32.HI R10, RZ, 0x17, R4 ;  /* 0x00000017ff0a7819 */ /* 0x000fe20000011604 */
[----:B------:R-:W-:Y:S01]  /*04a0*/  BSSY.RECONVERGENT B1, `(.L_x_116) ;  /* 0x0000064000017945 */ /* 0x000fe20003800200 */
[----:B------:R-:W-:Y:S01]  /*04b0*/  SHF.R.U32.HI R0, RZ, 0x17, R3 ;  /* 0x00000017ff007819 */ /* 0x000fe20000011603 */
[----:B------:R-:W-:Y:S01]  /*04c0*/  IMAD.MOV.U32 R12, RZ, RZ, 0x3d23d70a ;  /* 0x3d23d70aff0c7424 */ /* 0x000fe200078e00ff */
[----:B------:R-:W-:Y:S02]  /*04d0*/  LOP3.LUT R10, R10, 0xff, RZ, 0xc0, !PT ;  /* 0x000000ff0a0a7812 */ /* 0x000fe400078ec0ff */
[----:B------:R-:W-:-:S03]  /*04e0*/  LOP3.LUT R14, R0, 0xff, RZ, 0xc0, !PT ;  /* 0x000000ff000e7812 */ /* 0x000fc600078ec0ff */
[----:B------:R-:W-:Y:S01]  /*04f0*/  VIADD R11, R10, 0xffffffff ;  /* 0xffffffff0a0b7836 */ /* 0x000fe20000000000 */
[----:B------:R-:W-:-:S04]  /*0500*/  IADD3 R13, PT, PT, R14, -0x1, RZ ;  /* 0xffffffff0e0d7810 */ /* 0x000fc80007ffe0ff */
[----:B------:R-:W-:-:S04]  /*0510*/  ISETP.GT.U32.AND P0, PT, R11, 0xfd, PT ;  /* 0x000000fd0b00780c */ /* 0x000fc80003f04070 */
[----:B------:R-:W-:-:S13]  /*0520*/  ISETP.GT.U32.OR P0, PT, R13, 0xfd, P0 ;  /* 0x000000fd0d00780c */ /* 0x000fda0000704470 */
[----:B------:R-:W-:Y:S01]  /*0530*/  @!P0 IMAD.MOV.U32 R9, RZ, RZ, RZ ;  /* 0x000000ffff098224 */ /* 0x000fe200078e00ff */
        /* <DEDUP_REMOVED lines=20> */
[----:B------:R-:W-:Y:S01]  /*0680*/  @P0 IMAD.MOV.U32 R9, RZ, RZ, RZ ;  /* 0x000000ffff090224 */ /* 0x000fe200078e00ff */
[----:B------:R-:W-:Y:S01]  /*0690*/  @!P0 MOV R9, 0xffffffc0 ;  /* 0xffffffc000098802 */ /* 0x000fe20000000f00 */
[----:B------:R-:W-:Y:S01]  /*06a0*/  @!P0 FFMA R3, R3, 1.84467440737095516160e+19, RZ ;  /* 0x5f80000003038823 */ /* 0x000fe200000000ff */
[----:B------:R-:W-:-:S03]  /*06b0*/  @!P1 FFMA R12, R0, 1.84467440737095516160e+19, RZ ;  /* 0x5f800000000c9823 */ /* 0x000fc600000000ff */
[----:B------:R-:W-:-:S07]  /*06c0*/  @!P1 VIADD R9, R9, 0x40 ;  /* 0x0000004009099836 */ /* 0x000fce0000000000 */
.L_x_117:
[----:B------:R-:W-:Y:S01]  /*06d0*/  LEA R11, R10, 0xc0800000, 0x17 ;  /* 0xc08000000a0b7811 */ /* 0x000fe200078eb8ff */
[----:B------:R-:W-:Y:S04]  /*06e0*/  BSSY.RECONVERGENT B2, `(.L_x_122) ;  /* 0x0000036000027945 */ /* 0x000fe80003800200 */
[----:B------:R-:W-:Y:S02]  /*06f0*/  IMAD.IADD R12, R12, 0x1, -R11 ;  /* 0x000000010c0c7824 */ /* 0x000fe400078e0a0b */
[----:B------:R-:W-:Y:S02]  /*0700*/  VIADD R11, R14, 0xffffff81 ;  /* 0xffffff810e0b7836 */ /* 0x000fe40000000000 */
[----:B------:R-:W0:Y:S01]  /*0710*/  MUFU.RCP R13, R12 ;  /* 0x0000000c000d7308 */ /* 0x000e220000001000 */
[----:B------:R-:W-:Y:S01]  /*0720*/  FADD.FTZ R15, -R12, -RZ ;  /* 0x800000ff0c0f7221 */ /* 0x000fe20000010100 */
[C---:B------:R-:W-:Y:S01]  /*0730*/  IMAD R0, R11.reuse, -0x800000, R3 ;  /* 0xff8000000b007824 */ /* 0x040fe200078e0203 */
[----:B------:R-:W-:-:S05]  /*0740*/  IADD3 R10, PT, PT, R11, 0x7f, -R10 ;  /* 0x0000007f0b0a7810 */ /* 0x000fca0007ffe80a */
[----:B------:R-:W-:Y:S02]  /*0750*/  IMAD.IADD R10, R10, 0x1, R9 ;  /* 0x000000010a0a7824 */ /* 0x000fe400078e0209 */
        /* <DEDUP_REMOVED lines=9> */
[----:B------:R-:W-:-:S05]  /*07f0*/  IADD3 R11, PT, PT, R3, R10, RZ ;  /* 0x0000000a030b7210 */ /* 0x000fca0007ffe0ff */
[----:B------:R-:W-:-:S05]  /*0800*/  VIADD R3, R11, 0xffffffff ;  /* 0xffffffff0b037836 */ /* 0x000fca0000000000 */
        /* <DEDUP_REMOVED lines=10> */
[C---:B------:R-:W-:Y:S02]  /*08b0*/  VIADD R12, R11.reuse, 0x20 ;  /* 0x000000200b0c7836 */ /* 0x040fe40000000000 */
[CCC-:B------:R-:W-:Y:S01]  /*08c0*/  FFMA.RM R10, R16.reuse, R14.reuse, R13.reuse ;  /* 0x0000000e100a7223 */ /* 0x1c0fe2000000400d */
[----:B------:R-:W-:Y:S02]  /*08d0*/  ISETP.NE.AND P2, PT, R11, RZ, PT ;  /* 0x000000ff0b00720c */ /* 0x000fe40003f45270 */
[----:B------:R-:W-:Y:S01]  /*08e0*/  LOP3.LUT R9, R3, 0x7fffff, RZ, 0xc0, !PT ;  /* 0x007fffff03097812 */ /* 0x000fe200078ec0ff */
[----:B------:R-:W-:Y:S01]  /*08f0*/  FFMA.RP R3, R16, R14, R13 ;  /* 0x0000000e10037223 */ /* 0x000fe2000000800d */
[----:B------:R-:W-:Y:S01]  /*0900*/  ISETP.NE.AND P1, PT, R11, RZ, PT ;  /* 0x000000ff0b00720c */ /* 0x000fe20003f25270 */
[----:B------:R-:W-:Y:S01]  /*0910*/  IMAD.MOV R11, RZ, RZ, -R11 ;  /* 0x000000ffff0b7224 */ /* 0x000fe200078e0a0b */
[----:B------:R-:W-:-:S02]  /*0920*/  LOP3.LUT R9, R9, 0x800000, RZ, 0xfc, !PT ;  /* 0x0080000009097812 */ /* 0x000fc400078efcff */
[----:B------:R-:W-:Y:S02]  /*0930*/  FSETP.NEU.FTZ.AND P0, PT, R3, R10, PT ;  /* 0x0000000a0300720b */ /* 0x000fe40003f1d000 */
[----:B------:R-:W-:Y:S02]  /*0940*/  SHF.L.U32 R12, R9, R12, RZ ;  /* 0x0000000c090c7219 */ /* 0x000fe400000006ff */
[----:B------:R-:W-:Y:S02]  /*0950*/  SEL R10, R11, RZ, P2 ;  /* 0x000000ff0b0a7207 */ /* 0x000fe40001000000 */
[----:B------:R-:W-:Y:S02]  /*0960*/  ISETP.NE.AND P1, PT, R12, RZ, P1 ;  /* 0x000000ff0c00720c */ /* 0x000fe40000f25270 */
[----:B------:R-:W-:Y:S02]  /*0970*/  SHF.R.U32.HI R10, RZ, R10, R9 ;  /* 0x0000000aff0a7219 */ /* 0x000fe40000011609 */
[----:B------:R-:W-:-:S02]  /*0980*/  PLOP3.LUT P0, PT, P0, P1, PT, 0xf8, 0x8f ;  /* 0x00000000008f781c */ /* 0x000fc40000703f70 */
[----:B------:R-:W-:Y:S02]  /*0990*/  SHF.R.U32.HI R12, RZ, 0x1, R10 ;  /* 0x00000001ff0c7819 */ /* 0x000fe4000001160a */
[----:B------:R-:W-:-:S04]  /*09a0*/  SEL R3, RZ, 0x1, !P0 ;  /* 0x00000001ff037807 */ /* 0x000fc80004000000 */
[----:B------:R-:W-:-:S04]  /*09b0*/  LOP3.LUT R3, R3, 0x1, R12, 0xf8, !PT ;  /* 0x0000000103037812 */ /* 0x000fc800078ef80c */
[----:B------:R-:W-:-:S04]  /*09c0*/  LOP3.LUT R3, R3, R10, RZ, 0xc0, !PT ;  /* 0x0000000a03037212 */ /* 0x000fc800078ec0ff */
[----:B------:R-:W-:-:S04]  /*09d0*/  IADD3 R3, PT, PT, R12, R3, RZ ;  /* 0x000000030c037210 */ /* 0x000fc80007ffe0ff */
[----:B------:R-:W-:Y:S01]  /*09e0*/  LOP3.LUT R0, R3, R0, RZ, 0xfc, !PT ;  /* 0x0000000003007212 */ /* 0x000fe200078efcff */
[----:B------:R-:W-:Y:S06]  /*09f0*/  BRA `(.L_x_125) ;  /* 0x0000000000107947 */ /* 0x000fec0003800000 */
.L_x_124:
[----:B------:R-:W-:-:S04]  /*0a00*/  LOP3.LUT R0, R0, 0x80000000, RZ, 0xc0, !PT ;  /* 0x8000000000007812 */ /* 0x000fc800078ec0ff */
[----:B------:R-:W-:Y:S01]  /*0a10*/  LOP3.LUT R0, R0, 0x7f800000, RZ, 0xfc, !PT ;  /* 0x7f80000000007812 */ /* 0x000fe200078efcff */
[----:B------:R-:W-:Y:S06]  /*0a20*/  BRA `(.L_x_125) ;  /* 0x0000000000047947 */ /* 0x000fec0003800000 */
.L_x_123:
[----:B------:R-:W-:-:S07]  /*0a30*/  IMAD R0, R10, 0x800000, R0 ;  /* 0x008000000a007824 */ /* 0x000fce00078e0200 */
.L_x_125:
[----:B------:R-:W-:Y:S05]  /*0a40*/  BSYNC.RECONVERGENT B2 ;  /* 0x0000000000027941 */ /* 0x000fea0003800200 */
.L_x_122:
[----:B------:R-:W-:Y:S05]  /*0a50*/  BRA `(.L_x_126) ;  /* 0x0000000000207947 */ /* 0x000fea0003800000 */
.L_x_121:
[----:B------:R-:W-:-:S04]  /*0a60*/  LOP3.LUT R0, R12, 0x80000000, R3, 0x48, !PT ;  /* 0x800000000c007812 */ /* 0x000fc800078e4803 */
[----:B------:R-:W-:Y:S01]  /*0a70*/  LOP3.LUT R0, R0, 0x7f800000, RZ, 0xfc, !PT ;  /* 0x7f80000000007812 */ /* 0x000fe200078efcff */
[----:B------:R-:W-:Y:S06]  /*0a80*/  BRA `(.L_x_126) ;  /* 0x0000000000147947 */ /* 0x000fec0003800000 */
.L_x_120:
[----:B------:R-:W-:Y:S01]  /*0a90*/  LOP3.LUT R0, R12, 0x80000000, R3, 0x48, !PT ;  /* 0x800000000c007812 */ /* 0x000fe200078e4803 */
[----:B------:R-:W-:Y:S06]  /*0aa0*/  BRA `(.L_x_126) ;  /* 0x00000000000c7947 */ /* 0x000fec0003800000 */
.L_x_119:
[----:B------:R-:W0:Y:S01]  /*0ab0*/  MUFU.RSQ R0, -QNAN ;  /* 0xffc0000000007908 */ /* 0x000e220000001400 */
[----:B------:R-:W-:Y:S05]  /*0ac0*/  BRA `(.L_x_126) ;  /* 0x0000000000047947 */ /* 0x000fea0003800000 */
.L_x_118:
[----:B------:R-:W-:-:S07]  /*0ad0*/  FADD.FTZ R0, R3, R0 ;  /* 0x0000000003007221 */ /* 0x000fce0000010000 */
.L_x_126:
[----:B------:R-:W-:Y:S05]  /*0ae0*/  BSYNC.RECONVERGENT B1 ;  /* 0x0000000000017941 */ /* 0x000fea0003800200 */
.L_x_116:
[----:B------:R-:W-:-:S04]  /*0af0*/  IMAD.MOV.U32 R9, RZ, RZ, 0x0 ;  /* 0x00000000ff097424 */ /* 0x000fc800078e00ff */
[----:B0-----:R-:W-:Y:S05]  /*0b00*/  RET.REL.NODEC R8 `(_Z13computeHashesP8ParticlePiS1_i) ;  /* 0xfffffff4083c7950 */ /* 0x001fea0003c3ffff */
.L_x_127:
        /* <DEDUP_REMOVED lines=15> */
.L_x_132:


//--------------------- .nv.shared.reserved.0     --------------------------
	.section	.nv.shared.reserved.0,"aw",@nobits
	.weak		__nv_reservedSMEM_offset_0_alias
	.size		__nv_reservedSMEM_offset_0_alias, 0, 64
	.other		__nv_reservedSMEM_offset_0_alias,@"STO_CUDA_RESERVED_SHARED STV_DEFAULT"
__nv_reservedSMEM_offset_0_alias:
	.zero		0
	.zero		64


//--------------------- .nv.constant0._Z13computeForcesP8ParticlePiS1_S1_if --------------------------
	.section	.nv.constant0._Z13computeForcesP8ParticlePiS1_S1_if,"a",@progbits
	.sectionflags	@""
	.align	4
.nv.constant0._Z13computeForcesP8ParticlePiS1_S1_if:
	.zero		936


//--------------------- .nv.constant0._Z22computeDensityPressureP8ParticlePiS1_S1_i --------------------------
	.section	.nv.constant0._Z22computeDensityPressureP8ParticlePiS1_S1_i,"a",@progbits
	.sectionflags	@""
	.align	4
.nv.constant0._Z22computeDensityPressureP8ParticlePiS1_S1_i:
	.zero		932


//--------------------- .nv.constant0._Z14findCellBoundsPiS_S_i --------------------------
	.section	.nv.constant0._Z14findCellBoundsPiS_S_i,"a",@progbits
	.sectionflags	@""
	.align	4
.nv.constant0._Z14findCellBoundsPiS_S_i:
	.zero		924


//--------------------- .nv.constant0._Z13computeHashesP8ParticlePiS1_i --------------------------
	.section	.nv.constant0._Z13computeHashesP8ParticlePiS1_i,"a",@progbits
	.sectionflags	@""
	.align	4
.nv.constant0._Z13computeHashesP8ParticlePiS1_i:
	.zero		924


//--------------------- SYMBOLS --------------------------

	.type		.nv.reservedSmem.offset0,@object
	.size		.nv.reservedSmem.offset0,0x4
